//
// Generated by NVIDIA NVVM Compiler
//
// Compiler Build ID: CL-36424714
// Cuda compilation tools, release 13.0, V13.0.88
// Based on NVVM 20.0.0
//

.version 9.0
.target sm_100
.address_size 64

	// .globl	_Z6v1_PDEPdS_S_diiddddddd
// _ZZ9v4_kernelPdS_S_diidddddddE13shared_E_prev has been demoted
// _ZZ9v4_kernelPdS_S_diidddddddE8shared_R has been demoted

.visible .entry _Z6v1_PDEPdS_S_diiddddddd(
	.param .u64 .ptr .align 1 _Z6v1_PDEPdS_S_diiddddddd_param_0,
	.param .u64 .ptr .align 1 _Z6v1_PDEPdS_S_diiddddddd_param_1,
	.param .u64 .ptr .align 1 _Z6v1_PDEPdS_S_diiddddddd_param_2,
	.param .f64 _Z6v1_PDEPdS_S_diiddddddd_param_3,
	.param .u32 _Z6v1_PDEPdS_S_diiddddddd_param_4,
	.param .u32 _Z6v1_PDEPdS_S_diiddddddd_param_5,
	.param .f64 _Z6v1_PDEPdS_S_diiddddddd_param_6,
	.param .f64 _Z6v1_PDEPdS_S_diiddddddd_param_7,
	.param .f64 _Z6v1_PDEPdS_S_diiddddddd_param_8,
	.param .f64 _Z6v1_PDEPdS_S_diiddddddd_param_9,
	.param .f64 _Z6v1_PDEPdS_S_diiddddddd_param_10,
	.param .f64 _Z6v1_PDEPdS_S_diiddddddd_param_11,
	.param .f64 _Z6v1_PDEPdS_S_diiddddddd_param_12
)
{
	.reg .pred 	%p<4>;
	.reg .b32 	%r<15>;
	.reg .b64 	%rd<15>;
	.reg .b64 	%fd<12>;

	ld.param.u64 	%rd1, [_Z6v1_PDEPdS_S_diiddddddd_param_0];
	ld.param.u64 	%rd2, [_Z6v1_PDEPdS_S_diiddddddd_param_1];
	ld.param.f64 	%fd1, [_Z6v1_PDEPdS_S_diiddddddd_param_3];
	ld.param.u32 	%r3, [_Z6v1_PDEPdS_S_diiddddddd_param_4];
	ld.param.u32 	%r2, [_Z6v1_PDEPdS_S_diiddddddd_param_5];
	mov.u32 	%r4, %ctaid.x;
	mov.u32 	%r5, %ntid.x;
	mov.u32 	%r6, %tid.x;
	mad.lo.s32 	%r7, %r4, %r5, %r6;
	add.s32 	%r8, %r7, 1;
	mov.u32 	%r9, %ctaid.y;
	mov.u32 	%r10, %ntid.y;
	mov.u32 	%r11, %tid.y;
	mad.lo.s32 	%r12, %r9, %r10, %r11;
	add.s32 	%r13, %r2, 2;
	mad.lo.s32 	%r14, %r13, %r12, %r13;
	add.s32 	%r1, %r14, %r8;
	setp.ge.s32 	%p1, %r12, %r2;
	setp.gt.s32 	%p2, %r8, %r3;
	or.pred  	%p3, %p2, %p1;
	@%p3 bra 	$L__BB0_2;
	cvta.to.global.u64 	%rd3, %rd2;
	cvta.to.global.u64 	%rd4, %rd1;
	cvt.s64.s32 	%rd5, %r1;
	mul.wide.s32 	%rd6, %r1, 8;
	add.s64 	%rd7, %rd3, %rd6;
	ld.global.f64 	%fd2, [%rd7];
	ld.global.f64 	%fd3, [%rd7+8];
	ld.global.f64 	%fd4, [%rd7+-8];
	add.f64 	%fd5, %fd3, %fd4;
	fma.rn.f64 	%fd6, %fd2, 0dC010000000000000, %fd5;
	cvt.s64.s32 	%rd8, %r2;
	mul.wide.s32 	%rd9, %r2, 8;
	add.s64 	%rd10, %rd7, %rd9;
	ld.global.f64 	%fd7, [%rd10+16];
	add.f64 	%fd8, %fd7, %fd6;
	sub.s64 	%rd11, %rd5, %rd8;
	shl.b64 	%rd12, %rd11, 3;
	add.s64 	%rd13, %rd3, %rd12;
	ld.global.f64 	%fd9, [%rd13+-16];
	add.f64 	%fd10, %fd9, %fd8;
	fma.rn.f64 	%fd11, %fd1, %fd10, %fd2;
	add.s64 	%rd14, %rd4, %rd6;
	st.global.f64 	[%rd14], %fd11;
$L__BB0_2:
	ret;

}
	// .globl	_Z6v1_ODEPdS_S_diiddddddd
.visible .entry _Z6v1_ODEPdS_S_diiddddddd(
	.param .u64 .ptr .align 1 _Z6v1_ODEPdS_S_diiddddddd_param_0,
	.param .u64 .ptr .align 1 _Z6v1_ODEPdS_S_diiddddddd_param_1,
	.param .u64 .ptr .align 1 _Z6v1_ODEPdS_S_diiddddddd_param_2,
	.param .f64 _Z6v1_ODEPdS_S_diiddddddd_param_3,
	.param .u32 _Z6v1_ODEPdS_S_diiddddddd_param_4,
	.param .u32 _Z6v1_ODEPdS_S_diiddddddd_param_5,
	.param .f64 _Z6v1_ODEPdS_S_diiddddddd_param_6,
	.param .f64 _Z6v1_ODEPdS_S_diiddddddd_param_7,
	.param .f64 _Z6v1_ODEPdS_S_diiddddddd_param_8,
	.param .f64 _Z6v1_ODEPdS_S_diiddddddd_param_9,
	.param .f64 _Z6v1_ODEPdS_S_diiddddddd_param_10,
	.param .f64 _Z6v1_ODEPdS_S_diiddddddd_param_11,
	.param .f64 _Z6v1_ODEPdS_S_diiddddddd_param_12
)
{
	.reg .pred 	%p<4>;
	.reg .b32 	%r<15>;
	.reg .b64 	%rd<8>;
	.reg .b64 	%fd<31>;

	ld.param.u64 	%rd1, [_Z6v1_ODEPdS_S_diiddddddd_param_0];
	ld.param.u64 	%rd2, [_Z6v1_ODEPdS_S_diiddddddd_param_2];
	ld.param.u32 	%r2, [_Z6v1_ODEPdS_S_diiddddddd_param_4];
	ld.param.u32 	%r3, [_Z6v1_ODEPdS_S_diiddddddd_param_5];
	ld.param.f64 	%fd1, [_Z6v1_ODEPdS_S_diiddddddd_param_6];
	ld.param.f64 	%fd2, [_Z6v1_ODEPdS_S_diiddddddd_param_7];
	ld.param.f64 	%fd3, [_Z6v1_ODEPdS_S_diiddddddd_param_8];
	ld.param.f64 	%fd4, [_Z6v1_ODEPdS_S_diiddddddd_param_9];
	ld.param.f64 	%fd5, [_Z6v1_ODEPdS_S_diiddddddd_param_10];
	ld.param.f64 	%fd6, [_Z6v1_ODEPdS_S_diiddddddd_param_11];
	ld.param.f64 	%fd7, [_Z6v1_ODEPdS_S_diiddddddd_param_12];
	mov.u32 	%r4, %ctaid.x;
	mov.u32 	%r5, %ntid.x;
	mov.u32 	%r6, %tid.x;
	mad.lo.s32 	%r7, %r4, %r5, %r6;
	add.s32 	%r8, %r7, 1;
	mov.u32 	%r9, %ctaid.y;
	mov.u32 	%r10, %ntid.y;
	mov.u32 	%r11, %tid.y;
	mad.lo.s32 	%r12, %r9, %r10, %r11;
	add.s32 	%r13, %r3, 2;
	mad.lo.s32 	%r14, %r13, %r12, %r13;
	add.s32 	%r1, %r14, %r8;
	setp.ge.s32 	%p1, %r12, %r3;
	setp.gt.s32 	%p2, %r8, %r2;
	or.pred  	%p3, %p2, %p1;
	@%p3 bra 	$L__BB1_2;
	cvta.to.global.u64 	%rd3, %rd1;
	cvta.to.global.u64 	%rd4, %rd2;
	mul.wide.s32 	%rd5, %r1, 8;
	add.s64 	%rd6, %rd3, %rd5;
	ld.global.f64 	%fd8, [%rd6];
	mul.f64 	%fd9, %fd1, %fd8;
	sub.f64 	%fd10, %fd8, %fd3;
	mul.f64 	%fd11, %fd9, %fd10;
	add.f64 	%fd12, %fd8, 0dBFF0000000000000;
	mul.f64 	%fd13, %fd12, %fd11;
	add.s64 	%rd7, %rd4, %rd5;
	ld.global.f64 	%fd14, [%rd7];
	fma.rn.f64 	%fd15, %fd8, %fd14, %fd13;
	mul.f64 	%fd16, %fd2, %fd15;
	sub.f64 	%fd17, %fd8, %fd16;
	st.global.f64 	[%rd6], %fd17;
	ld.global.f64 	%fd18, [%rd7];
	mul.f64 	%fd19, %fd5, %fd18;
	add.f64 	%fd20, %fd6, %fd17;
	div.rn.f64 	%fd21, %fd19, %fd20;
	add.f64 	%fd22, %fd4, %fd21;
	mul.f64 	%fd23, %fd2, %fd22;
	neg.f64 	%fd24, %fd18;
	mul.f64 	%fd25, %fd1, %fd17;
	sub.f64 	%fd26, %fd17, %fd7;
	add.f64 	%fd27, %fd26, 0dBFF0000000000000;
	mul.f64 	%fd28, %fd25, %fd27;
	sub.f64 	%fd29, %fd24, %fd28;
	fma.rn.f64 	%fd30, %fd29, %fd23, %fd18;
	st.global.f64 	[%rd7], %fd30;
$L__BB1_2:
	ret;

}
	// .globl	_Z9v2_kernelPdS_S_diiddddddd
.visible .entry _Z9v2_kernelPdS_S_diiddddddd(
	.param .u64 .ptr .align 1 _Z9v2_kernelPdS_S_diiddddddd_param_0,
	.param .u64 .ptr .align 1 _Z9v2_kernelPdS_S_diiddddddd_param_1,
	.param .u64 .ptr .align 1 _Z9v2_kernelPdS_S_diiddddddd_param_2,
	.param .f64 _Z9v2_kernelPdS_S_diiddddddd_param_3,
	.param .u32 _Z9v2_kernelPdS_S_diiddddddd_param_4,
	.param .u32 _Z9v2_kernelPdS_S_diiddddddd_param_5,
	.param .f64 _Z9v2_kernelPdS_S_diiddddddd_param_6,
	.param .f64 _Z9v2_kernelPdS_S_diiddddddd_param_7,
	.param .f64 _Z9v2_kernelPdS_S_diiddddddd_param_8,
	.param .f64 _Z9v2_kernelPdS_S_diiddddddd_param_9,
	.param .f64 _Z9v2_kernelPdS_S_diiddddddd_param_10,
	.param .f64 _Z9v2_kernelPdS_S_diiddddddd_param_11,
	.param .f64 _Z9v2_kernelPdS_S_diiddddddd_param_12
)
{
	.reg .pred 	%p<4>;
	.reg .b32 	%r<15>;
	.reg .b64 	%rd<20>;
	.reg .b64 	%fd<42>;

	ld.param.u64 	%rd2, [_Z9v2_kernelPdS_S_diiddddddd_param_1];
	ld.param.f64 	%fd1, [_Z9v2_kernelPdS_S_diiddddddd_param_3];
	ld.param.u32 	%r3, [_Z9v2_kernelPdS_S_diiddddddd_param_4];
	ld.param.u32 	%r2, [_Z9v2_kernelPdS_S_diiddddddd_param_5];
	ld.param.f64 	%fd2, [_Z9v2_kernelPdS_S_diiddddddd_param_6];
	ld.param.f64 	%fd3, [_Z9v2_kernelPdS_S_diiddddddd_param_7];
	ld.param.f64 	%fd4, [_Z9v2_kernelPdS_S_diiddddddd_param_8];
	ld.param.f64 	%fd5, [_Z9v2_kernelPdS_S_diiddddddd_param_9];
	ld.param.f64 	%fd6, [_Z9v2_kernelPdS_S_diiddddddd_param_10];
	ld.param.f64 	%fd7, [_Z9v2_kernelPdS_S_diiddddddd_param_11];
	ld.param.f64 	%fd8, [_Z9v2_kernelPdS_S_diiddddddd_param_12];
	mov.u32 	%r4, %ctaid.x;
	mov.u32 	%r5, %ntid.x;
	mov.u32 	%r6, %tid.x;
	mad.lo.s32 	%r7, %r4, %r5, %r6;
	add.s32 	%r8, %r7, 1;
	mov.u32 	%r9, %ctaid.y;
	mov.u32 	%r10, %ntid.y;
	mov.u32 	%r11, %tid.y;
	mad.lo.s32 	%r12, %r9, %r10, %r11;
	add.s32 	%r13, %r2, 2;
	mad.lo.s32 	%r14, %r13, %r12, %r13;
	add.s32 	%r1, %r14, %r8;
	setp.ge.s32 	%p1, %r12, %r2;
	setp.gt.s32 	%p2, %r8, %r3;
	or.pred  	%p3, %p2, %p1;
	@%p3 bra 	$L__BB2_2;
	ld.param.u64 	%rd19, [_Z9v2_kernelPdS_S_diiddddddd_param_2];
	ld.param.u64 	%rd18, [_Z9v2_kernelPdS_S_diiddddddd_param_0];
	cvta.to.global.u64 	%rd4, %rd2;
	cvta.to.global.u64 	%rd5, %rd18;
	cvta.to.global.u64 	%rd6, %rd19;
	cvt.s64.s32 	%rd7, %r1;
	mul.wide.s32 	%rd8, %r1, 8;
	add.s64 	%rd9, %rd4, %rd8;
	ld.global.f64 	%fd9, [%rd9];
	ld.global.f64 	%fd10, [%rd9+8];
	ld.global.f64 	%fd11, [%rd9+-8];
	add.f64 	%fd12, %fd10, %fd11;
	fma.rn.f64 	%fd13, %fd9, 0dC010000000000000, %fd12;
	cvt.s64.s32 	%rd10, %r2;
	mul.wide.s32 	%rd11, %r2, 8;
	add.s64 	%rd12, %rd9, %rd11;
	ld.global.f64 	%fd14, [%rd12+16];
	add.f64 	%fd15, %fd14, %fd13;
	sub.s64 	%rd13, %rd7, %rd10;
	shl.b64 	%rd14, %rd13, 3;
	add.s64 	%rd15, %rd4, %rd14;
	ld.global.f64 	%fd16, [%rd15+-16];
	add.f64 	%fd17, %fd16, %fd15;
	fma.rn.f64 	%fd18, %fd1, %fd17, %fd9;
	add.s64 	%rd16, %rd5, %rd8;
	st.global.f64 	[%rd16], %fd18;
	bar.sync 	0;
	ld.global.f64 	%fd19, [%rd16];
	mul.f64 	%fd20, %fd2, %fd19;
	sub.f64 	%fd21, %fd19, %fd4;
	mul.f64 	%fd22, %fd20, %fd21;
	add.f64 	%fd23, %fd19, 0dBFF0000000000000;
	mul.f64 	%fd24, %fd23, %fd22;
	add.s64 	%rd17, %rd6, %rd8;
	ld.global.f64 	%fd25, [%rd17];
	fma.rn.f64 	%fd26, %fd19, %fd25, %fd24;
	mul.f64 	%fd27, %fd3, %fd26;
	sub.f64 	%fd28, %fd19, %fd27;
	st.global.f64 	[%rd16], %fd28;
	ld.global.f64 	%fd29, [%rd17];
	mul.f64 	%fd30, %fd6, %fd29;
	add.f64 	%fd31, %fd7, %fd28;
	div.rn.f64 	%fd32, %fd30, %fd31;
	add.f64 	%fd33, %fd5, %fd32;
	mul.f64 	%fd34, %fd3, %fd33;
	neg.f64 	%fd35, %fd29;
	mul.f64 	%fd36, %fd2, %fd28;
	sub.f64 	%fd37, %fd28, %fd8;
	add.f64 	%fd38, %fd37, 0dBFF0000000000000;
	mul.f64 	%fd39, %fd36, %fd38;
	sub.f64 	%fd40, %fd35, %fd39;
	fma.rn.f64 	%fd41, %fd40, %fd34, %fd29;
	st.global.f64 	[%rd17], %fd41;
$L__BB2_2:
	ret;

}
	// .globl	_Z9v3_kernelPdS_S_diiddddddd
.visible .entry _Z9v3_kernelPdS_S_diiddddddd(
	.param .u64 .ptr .align 1 _Z9v3_kernelPdS_S_diiddddddd_param_0,
	.param .u64 .ptr .align 1 _Z9v3_kernelPdS_S_diiddddddd_param_1,
	.param .u64 .ptr .align 1 _Z9v3_kernelPdS_S_diiddddddd_param_2,
	.param .f64 _Z9v3_kernelPdS_S_diiddddddd_param_3,
	.param .u32 _Z9v3_kernelPdS_S_diiddddddd_param_4,
	.param .u32 _Z9v3_kernelPdS_S_diiddddddd_param_5,
	.param .f64 _Z9v3_kernelPdS_S_diiddddddd_param_6,
	.param .f64 _Z9v3_kernelPdS_S_diiddddddd_param_7,
	.param .f64 _Z9v3_kernelPdS_S_diiddddddd_param_8,
	.param .f64 _Z9v3_kernelPdS_S_diiddddddd_param_9,
	.param .f64 _Z9v3_kernelPdS_S_diiddddddd_param_10,
	.param .f64 _Z9v3_kernelPdS_S_diiddddddd_param_11,
	.param .f64 _Z9v3_kernelPdS_S_diiddddddd_param_12
)
{
	.reg .pred 	%p<4>;
	.reg .b32 	%r<15>;
	.reg .b64 	%rd<20>;
	.reg .b64 	%fd<41>;

	ld.param.u64 	%rd2, [_Z9v3_kernelPdS_S_diiddddddd_param_1];
	ld.param.f64 	%fd1, [_Z9v3_kernelPdS_S_diiddddddd_param_3];
	ld.param.u32 	%r3, [_Z9v3_kernelPdS_S_diiddddddd_param_4];
	ld.param.u32 	%r2, [_Z9v3_kernelPdS_S_diiddddddd_param_5];
	ld.param.f64 	%fd2, [_Z9v3_kernelPdS_S_diiddddddd_param_6];
	ld.param.f64 	%fd3, [_Z9v3_kernelPdS_S_diiddddddd_param_7];
	ld.param.f64 	%fd4, [_Z9v3_kernelPdS_S_diiddddddd_param_8];
	ld.param.f64 	%fd5, [_Z9v3_kernelPdS_S_diiddddddd_param_9];
	ld.param.f64 	%fd6, [_Z9v3_kernelPdS_S_diiddddddd_param_10];
	ld.param.f64 	%fd7, [_Z9v3_kernelPdS_S_diiddddddd_param_11];
	ld.param.f64 	%fd8, [_Z9v3_kernelPdS_S_diiddddddd_param_12];
	mov.u32 	%r4, %ctaid.x;
	mov.u32 	%r5, %ntid.x;
	mov.u32 	%r6, %tid.x;
	mad.lo.s32 	%r7, %r4, %r5, %r6;
	add.s32 	%r8, %r7, 1;
	mov.u32 	%r9, %ctaid.y;
	mov.u32 	%r10, %ntid.y;
	mov.u32 	%r11, %tid.y;
	mad.lo.s32 	%r12, %r9, %r10, %r11;
	add.s32 	%r13, %r2, 2;
	mad.lo.s32 	%r14, %r13, %r12, %r13;
	add.s32 	%r1, %r14, %r8;
	setp.ge.s32 	%p1, %r12, %r2;
	setp.gt.s32 	%p2, %r8, %r3;
	or.pred  	%p3, %p2, %p1;
	@%p3 bra 	$L__BB3_2;
	ld.param.u64 	%rd19, [_Z9v3_kernelPdS_S_diiddddddd_param_2];
	ld.param.u64 	%rd18, [_Z9v3_kernelPdS_S_diiddddddd_param_0];
	cvta.to.global.u64 	%rd4, %rd2;
	cvta.to.global.u64 	%rd5, %rd18;
	cvta.to.global.u64 	%rd6, %rd19;
	cvt.s64.s32 	%rd7, %r1;
	mul.wide.s32 	%rd8, %r1, 8;
	add.s64 	%rd9, %rd4, %rd8;
	ld.global.f64 	%fd9, [%rd9];
	ld.global.f64 	%fd10, [%rd9+8];
	ld.global.f64 	%fd11, [%rd9+-8];
	add.f64 	%fd12, %fd10, %fd11;
	fma.rn.f64 	%fd13, %fd9, 0dC010000000000000, %fd12;
	cvt.s64.s32 	%rd10, %r2;
	mul.wide.s32 	%rd11, %r2, 8;
	add.s64 	%rd12, %rd9, %rd11;
	ld.global.f64 	%fd14, [%rd12+16];
	add.f64 	%fd15, %fd14, %fd13;
	sub.s64 	%rd13, %rd7, %rd10;
	shl.b64 	%rd14, %rd13, 3;
	add.s64 	%rd15, %rd4, %rd14;
	ld.global.f64 	%fd16, [%rd15+-16];
	add.f64 	%fd17, %fd16, %fd15;
	fma.rn.f64 	%fd18, %fd1, %fd17, %fd9;
	add.s64 	%rd16, %rd5, %rd8;
	st.global.f64 	[%rd16], %fd18;
	bar.sync 	0;
	ld.global.f64 	%fd19, [%rd16];
	add.s64 	%rd17, %rd6, %rd8;
	ld.global.f64 	%fd20, [%rd17];
	mul.f64 	%fd21, %fd2, %fd19;
	sub.f64 	%fd22, %fd19, %fd4;
	mul.f64 	%fd23, %fd21, %fd22;
	add.f64 	%fd24, %fd19, 0dBFF0000000000000;
	mul.f64 	%fd25, %fd24, %fd23;
	fma.rn.f64 	%fd26, %fd19, %fd20, %fd25;
	mul.f64 	%fd27, %fd3, %fd26;
	sub.f64 	%fd28, %fd19, %fd27;
	st.global.f64 	[%rd16], %fd28;
	mul.f64 	%fd29, %fd6, %fd20;
	add.f64 	%fd30, %fd7, %fd28;
	div.rn.f64 	%fd31, %fd29, %fd30;
	add.f64 	%fd32, %fd5, %fd31;
	mul.f64 	%fd33, %fd3, %fd32;
	neg.f64 	%fd34, %fd20;
	mul.f64 	%fd35, %fd2, %fd28;
	sub.f64 	%fd36, %fd28, %fd8;
	add.f64 	%fd37, %fd36, 0dBFF0000000000000;
	mul.f64 	%fd38, %fd35, %fd37;
	sub.f64 	%fd39, %fd34, %fd38;
	fma.rn.f64 	%fd40, %fd33, %fd39, %fd20;
	st.global.f64 	[%rd17], %fd40;
$L__BB3_2:
	ret;

}
	// .globl	_Z9v4_kernelPdS_S_diiddddddd
.visible .entry _Z9v4_kernelPdS_S_diiddddddd(
	.param .u64 .ptr .align 1 _Z9v4_kernelPdS_S_diiddddddd_param_0,
	.param .u64 .ptr .align 1 _Z9v4_kernelPdS_S_diiddddddd_param_1,
	.param .u64 .ptr .align 1 _Z9v4_kernelPdS_S_diiddddddd_param_2,
	.param .f64 _Z9v4_kernelPdS_S_diiddddddd_param_3,
	.param .u32 _Z9v4_kernelPdS_S_diiddddddd_param_4,
	.param .u32 _Z9v4_kernelPdS_S_diiddddddd_param_5,
	.param .f64 _Z9v4_kernelPdS_S_diiddddddd_param_6,
	.param .f64 _Z9v4_kernelPdS_S_diiddddddd_param_7,
	.param .f64 _Z9v4_kernelPdS_S_diiddddddd_param_8,
	.param .f64 _Z9v4_kernelPdS_S_diiddddddd_param_9,
	.param .f64 _Z9v4_kernelPdS_S_diiddddddd_param_10,
	.param .f64 _Z9v4_kernelPdS_S_diiddddddd_param_11,
	.param .f64 _Z9v4_kernelPdS_S_diiddddddd_param_12
)
{
	.reg .pred 	%p<6>;
	.reg .b32 	%r<22>;
	.reg .b64 	%rd<20>;
	.reg .b64 	%fd<46>;
	// demoted variable
	.shared .align 8 .b8 _ZZ9v4_kernelPdS_S_diidddddddE13shared_E_prev[2592];
	// demoted variable
	.shared .align 8 .b8 _ZZ9v4_kernelPdS_S_diidddddddE8shared_R[2592];
	ld.param.u64 	%rd6, [_Z9v4_kernelPdS_S_diiddddddd_param_1];
	ld.param.u64 	%rd7, [_Z9v4_kernelPdS_S_diiddddddd_param_2];
	ld.param.f64 	%fd1, [_Z9v4_kernelPdS_S_diiddddddd_param_3];
	ld.param.u32 	%r7, [_Z9v4_kernelPdS_S_diiddddddd_param_4];
	ld.param.u32 	%r8, [_Z9v4_kernelPdS_S_diiddddddd_param_5];
	ld.param.f64 	%fd2, [_Z9v4_kernelPdS_S_diiddddddd_param_6];
	ld.param.f64 	%fd3, [_Z9v4_kernelPdS_S_diiddddddd_param_7];
	ld.param.f64 	%fd4, [_Z9v4_kernelPdS_S_diiddddddd_param_8];
	ld.param.f64 	%fd5, [_Z9v4_kernelPdS_S_diiddddddd_param_9];
	ld.param.f64 	%fd6, [_Z9v4_kernelPdS_S_diiddddddd_param_10];
	ld.param.f64 	%fd7, [_Z9v4_kernelPdS_S_diiddddddd_param_11];
	ld.param.f64 	%fd8, [_Z9v4_kernelPdS_S_diiddddddd_param_12];
	cvta.to.global.u64 	%rd8, %rd7;
	cvta.to.global.u64 	%rd1, %rd6;
	mov.u32 	%r9, %ctaid.x;
	mov.u32 	%r10, %ntid.x;
	mov.u32 	%r11, %tid.x;
	mad.lo.s32 	%r12, %r9, %r10, %r11;
	add.s32 	%r1, %r12, 1;
	mov.u32 	%r13, %ctaid.y;
	mov.u32 	%r14, %ntid.y;
	mov.u32 	%r2, %tid.y;
	mad.lo.s32 	%r3, %r13, %r14, %r2;
	add.s32 	%r4, %r8, 2;
	mad.lo.s32 	%r15, %r4, %r3, %r4;
	add.s32 	%r16, %r15, %r1;
	mad.lo.s32 	%r17, %r2, 18, %r11;
	cvt.s64.s32 	%rd2, %r16;
	mul.wide.s32 	%rd9, %r16, 8;
	add.s64 	%rd3, %rd1, %rd9;
	ld.global.f64 	%fd9, [%rd3];
	shl.b32 	%r18, %r17, 3;
	mov.u32 	%r19, _ZZ9v4_kernelPdS_S_diidddddddE13shared_E_prev;
	add.s32 	%r5, %r19, %r18;
	st.shared.f64 	[%r5+152], %fd9;
	add.s64 	%rd4, %rd8, %rd9;
	ld.global.f64 	%fd10, [%rd4];
	mov.u32 	%r20, _ZZ9v4_kernelPdS_S_diidddddddE8shared_R;
	add.s32 	%r6, %r20, %r18;
	st.shared.f64 	[%r6+152], %fd10;
	setp.ne.s32 	%p1, %r11, 0;
	@%p1 bra 	$L__BB4_2;
	ld.global.f64 	%fd11, [%rd3+-8];
	st.shared.f64 	[%r5+144], %fd11;
	ld.global.f64 	%fd12, [%rd3+128];
	st.shared.f64 	[%r5+280], %fd12;
$L__BB4_2:
	setp.ne.s32 	%p2, %r2, 0;
	@%p2 bra 	$L__BB4_4;
	cvt.s64.s32 	%rd10, %r8;
	sub.s64 	%rd11, %rd2, %rd10;
	shl.b64 	%rd12, %rd11, 3;
	add.s64 	%rd13, %rd1, %rd12;
	ld.global.f64 	%fd13, [%rd13+-16];
	st.shared.f64 	[%r5+8], %fd13;
	shl.b32 	%r21, %r4, 4;
	mul.wide.s32 	%rd14, %r21, 8;
	add.s64 	%rd15, %rd3, %rd14;
	ld.global.f64 	%fd14, [%rd15];
	st.shared.f64 	[%r5+2456], %fd14;
$L__BB4_4:
	bar.sync 	0;
	setp.ge.s32 	%p3, %r3, %r8;
	setp.gt.s32 	%p4, %r1, %r7;
	or.pred  	%p5, %p4, %p3;
	@%p5 bra 	$L__BB4_6;
	ld.param.u64 	%rd19, [_Z9v4_kernelPdS_S_diiddddddd_param_0];
	ld.shared.f64 	%fd15, [%r5+152];
	ld.shared.f64 	%fd16, [%r5+160];
	ld.shared.f64 	%fd17, [%r5+144];
	add.f64 	%fd18, %fd16, %fd17;
	fma.rn.f64 	%fd19, %fd15, 0dC010000000000000, %fd18;
	ld.shared.f64 	%fd20, [%r5+296];
	add.f64 	%fd21, %fd20, %fd19;
	ld.shared.f64 	%fd22, [%r5+8];
	add.f64 	%fd23, %fd22, %fd21;
	fma.rn.f64 	%fd24, %fd1, %fd23, %fd15;
	ld.shared.f64 	%fd25, [%r6+152];
	bar.sync 	0;
	mul.f64 	%fd26, %fd2, %fd24;
	sub.f64 	%fd27, %fd24, %fd4;
	mul.f64 	%fd28, %fd26, %fd27;
	add.f64 	%fd29, %fd24, 0dBFF0000000000000;
	mul.f64 	%fd30, %fd29, %fd28;
	fma.rn.f64 	%fd31, %fd25, %fd24, %fd30;
	mul.f64 	%fd32, %fd3, %fd31;
	sub.f64 	%fd33, %fd24, %fd32;
	mul.f64 	%fd34, %fd6, %fd25;
	add.f64 	%fd35, %fd7, %fd33;
	div.rn.f64 	%fd36, %fd34, %fd35;
	add.f64 	%fd37, %fd5, %fd36;
	mul.f64 	%fd38, %fd3, %fd37;
	neg.f64 	%fd39, %fd25;
	mul.f64 	%fd40, %fd2, %fd33;
	sub.f64 	%fd41, %fd33, %fd8;
	add.f64 	%fd42, %fd41, 0dBFF0000000000000;
	mul.f64 	%fd43, %fd40, %fd42;
	sub.f64 	%fd44, %fd39, %fd43;
	fma.rn.f64 	%fd45, %fd38, %fd44, %fd25;
	cvta.to.global.u64 	%rd16, %rd19;
	shl.b64 	%rd17, %rd2, 3;
	add.s64 	%rd18, %rd16, %rd17;
	st.global.f64 	[%rd18], %fd33;
	st.global.f64 	[%rd4], %fd45;
$L__BB4_6:
	ret;

}
	// .globl	_Z12halos_kernelPdii
.visible .entry _Z12halos_kernelPdii(
	.param .u64 .ptr .align 1 _Z12halos_kernelPdii_param_0,
	.param .u32 _Z12halos_kernelPdii_param_1,
	.param .u32 _Z12halos_kernelPdii_param_2
)
{
	.reg .pred 	%p<3>;
	.reg .b32 	%r<12>;
	.reg .b64 	%rd<30>;
	.reg .b64 	%fd<5>;

	ld.param.u64 	%rd2, [_Z12halos_kernelPdii_param_0];
	ld.param.u32 	%r4, [_Z12halos_kernelPdii_param_1];
	cvta.to.global.u64 	%rd1, %rd2;
	mov.u32 	%r1, %tid.x;
	mov.u32 	%r5, %tid.y;
	add.s32 	%r2, %r4, 2;
	mad.lo.s32 	%r3, %r2, %r5, %r2;
	setp.ne.s32 	%p1, %r5, 0;
	@%p1 bra 	$L__BB5_2;
	cvt.s64.s32 	%rd3, %r2;
	cvt.s64.s32 	%rd4, %r3;
	cvt.u64.u32 	%rd5, %r1;
	add.s64 	%rd6, %rd5, %rd4;
	add.s64 	%rd7, %rd6, %rd3;
	shl.b64 	%rd8, %rd7, 3;
	add.s64 	%rd9, %rd1, %rd8;
	ld.global.f64 	%fd1, [%rd9+8];
	sub.s64 	%rd10, %rd6, %rd3;
	shl.b64 	%rd11, %rd10, 3;
	add.s64 	%rd12, %rd1, %rd11;
	st.global.f64 	[%rd12+8], %fd1;
	add.s32 	%r6, %r4, -2;
	mul.lo.s32 	%r7, %r2, %r6;
	cvt.s64.s32 	%rd13, %r7;
	add.s64 	%rd14, %rd6, %rd13;
	shl.b64 	%rd15, %rd14, 3;
	add.s64 	%rd16, %rd1, %rd15;
	ld.global.f64 	%fd2, [%rd16+8];
	shl.b32 	%r8, %r2, 1;
	add.s32 	%r9, %r7, %r8;
	cvt.s64.s32 	%rd17, %r9;
	add.s64 	%rd18, %rd6, %rd17;
	shl.b64 	%rd19, %rd18, 3;
	add.s64 	%rd20, %rd1, %rd19;
	st.global.f64 	[%rd20+8], %fd2;
$L__BB5_2:
	setp.ne.s32 	%p2, %r1, 0;
	@%p2 bra 	$L__BB5_4;
	mul.wide.s32 	%rd21, %r3, 8;
	add.s64 	%rd22, %rd21, %rd1;
	ld.global.f64 	%fd3, [%rd22+16];
	st.global.f64 	[%rd22], %fd3;
	add.s32 	%r10, %r1, %r3;
	add.s32 	%r11, %r10, 1;
	cvt.s64.s32 	%rd23, %r11;
	cvt.s64.s32 	%rd24, %r4;
	add.s64 	%rd25, %rd24, %rd23;
	shl.b64 	%rd26, %rd25, 3;
	add.s64 	%rd27, %rd1, %rd26;
	ld.global.f64 	%fd4, [%rd27+-16];
	mul.wide.s32 	%rd28, %r4, 8;
	add.s64 	%rd29, %rd22, %rd28;
	st.global.f64 	[%rd29+8], %fd4;
$L__BB5_4:
	ret;

}


// ===== COMPILED SASS (sm_100) =====

	.target	sm_100

	.elftype	@"ET_EXEC"


//--------------------- .note.nv.tkinfo           --------------------------
	.section	.note.nv.tkinfo,"",@"SHT_NOTE"
	.sectionflags	@"SHF_NOTE_NV_TKINFO"
	.tkinfo
        /*0018*/ 	.word	0x00000002
        /*0030*/ 	.string	""
        /*0030*/ 	.string	"ptxas"
        /*0030*/ 	.string	"Cuda compilation tools, release 13.0, V13.0.88"
        /*0030*/ 	.string	"Build cuda_13.0.r13.0/compiler.36424714_0"
        /*0030*/ 	.string	"-arch sm_100 -m 64 "



//--------------------- .note.nv.cuinfo           --------------------------
	.section	.note.nv.cuinfo,"",@"SHT_NOTE"
	.sectionflags	@"SHF_NOTE_NV_CUINFO"
        /*0018*/ 	.short	0x0002
        /*001a*/ 	.short	0x0064
        /*001c*/ 	.short	0x0082
	.zero		2


//--------------------- .nv.info                  --------------------------
	.section	.nv.info,"",@"SHT_CUDA_INFO"
	.align	4


	//----- nvinfo : EIATTR_REGCOUNT
	.align		4
        /*0000*/ 	.byte	0x04, 0x2f
        /*0002*/ 	.short	(.L_1 - .L_0)
	.align		4
.L_0:
        /*0004*/ 	.word	index@(_Z6v1_PDEPdS_S_diiddddddd)
        /*0008*/ 	.word	0x00000011


	//----- nvinfo : EIATTR_FRAME_SIZE
	.align		4
.L_1:
        /*000c*/ 	.byte	0x04, 0x11
        /*000e*/ 	.short	(.L_3 - .L_2)
	.align		4
.L_2:
        /*0010*/ 	.word	index@(_Z6v1_PDEPdS_S_diiddddddd)
        /*0014*/ 	.word	0x00000000


	//----- nvinfo : EIATTR_REGCOUNT
	.align		4
.L_3:
        /*0018*/ 	.byte	0x04, 0x2f
        /*001a*/ 	.short	(.L_5 - .L_4)
	.align		4
.L_4:
        /*001c*/ 	.word	index@(_Z6v1_ODEPdS_S_diiddddddd)
        /*0020*/ 	.word	0x0000001d


	//----- nvinfo : EIATTR_FRAME_SIZE
	.align		4
.L_5:
        /*0024*/ 	.byte	0x04, 0x11
        /*0026*/ 	.short	(.L_7 - .L_6)
	.align		4
.L_6:
        /*0028*/ 	.word	index@($__internal_3_$__cuda_sm20_div_rn_f64_full)
        /*002c*/ 	.word	0x00000000


	//----- nvinfo : EIATTR_FRAME_SIZE
	.align		4
.L_7:
        /*0030*/ 	.byte	0x04, 0x11
        /*0032*/ 	.short	(.L_9 - .L_8)
	.align		4
.L_8:
        /*0034*/ 	.word	index@(_Z6v1_ODEPdS_S_diiddddddd)
        /*0038*/ 	.word	0x00000000


	//----- nvinfo : EIATTR_REGCOUNT
	.align		4
.L_9:
        /*003c*/ 	.byte	0x04, 0x2f
        /*003e*/ 	.short	(.L_11 - .L_10)
	.align		4
.L_10:
        /*0040*/ 	.word	index@(_Z9v2_kernelPdS_S_diiddddddd)
        /*0044*/ 	.word	0x0000001d


	//----- nvinfo : EIATTR_FRAME_SIZE
	.align		4
.L_11:
        /*0048*/ 	.byte	0x04, 0x11
        /*004a*/ 	.short	(.L_13 - .L_12)
	.align		4
.L_12:
        /*004c*/ 	.word	index@($__internal_2_$__cuda_sm20_div_rn_f64_full)
        /*0050*/ 	.word	0x00000000


	//----- nvinfo : EIATTR_FRAME_SIZE
	.align		4
.L_13:
        /*0054*/ 	.byte	0x04, 0x11
        /*0056*/ 	.short	(.L_15 - .L_14)
	.align		4
.L_14:
        /*0058*/ 	.word	index@(_Z9v2_kernelPdS_S_diiddddddd)
        /*005c*/ 	.word	0x00000000


	//----- nvinfo : EIATTR_REGCOUNT
	.align		4
.L_15:
        /*0060*/ 	.byte	0x04, 0x2f
        /*0062*/ 	.short	(.L_17 - .L_16)
	.align		4
.L_16:
        /*0064*/ 	.word	index@(_Z9v3_kernelPdS_S_diiddddddd)
        /*0068*/ 	.word	0x0000001d


	//----- nvinfo : EIATTR_FRAME_SIZE
	.align		4
.L_17:
        /*006c*/ 	.byte	0x04, 0x11
        /*006e*/ 	.short	(.L_19 - .L_18)
	.align		4
.L_18:
        /*0070*/ 	.word	index@($__internal_1_$__cuda_sm20_div_rn_f64_full)
        /*0074*/ 	.word	0x00000000


	//----- nvinfo : EIATTR_FRAME_SIZE
	.align		4
.L_19:
        /*0078*/ 	.byte	0x04, 0x11
        /*007a*/ 	.short	(.L_21 - .L_20)
	.align		4
.L_20:
        /*007c*/ 	.word	index@(_Z9v3_kernelPdS_S_diiddddddd)
        /*0080*/ 	.word	0x00000000


	//----- nvinfo : EIATTR_REGCOUNT
	.align		4
.L_21:
        /*0084*/ 	.byte	0x04, 0x2f
        /*0086*/ 	.short	(.L_23 - .L_22)
	.align		4
.L_22:
        /*0088*/ 	.word	index@(_Z9v4_kernelPdS_S_diiddddddd)
        /*008c*/ 	.word	0x0000001e


	//----- nvinfo : EIATTR_FRAME_SIZE
	.align		4
.L_23:
        /*0090*/ 	.byte	0x04, 0x11
        /*0092*/ 	.short	(.L_25 - .L_24)
	.align		4
.L_24:
        /*0094*/ 	.word	index@($__internal_0_$__cuda_sm20_div_rn_f64_full)
        /*0098*/ 	.word	0x00000000


	//----- nvinfo : EIATTR_FRAME_SIZE
	.align		4
.L_25:
        /*009c*/ 	.byte	0x04, 0x11
        /*009e*/ 	.short	(.L_27 - .L_26)
	.align		4
.L_26:
        /*00a0*/ 	.word	index@(_Z9v4_kernelPdS_S_diiddddddd)
        /*00a4*/ 	.word	0x00000000


	//----- nvinfo : EIATTR_REGCOUNT
	.align		4
.L_27:
        /*00a8*/ 	.byte	0x04, 0x2f
        /*00aa*/ 	.short	(.L_29 - .L_28)
	.align		4
.L_28:
        /*00ac*/ 	.word	index@(_Z12halos_kernelPdii)
        /*00b0*/ 	.word	0x00000015


	//----- nvinfo : EIATTR_FRAME_SIZE
	.align		4
.L_29:
        /*00b4*/ 	.byte	0x04, 0x11
        /*00b6*/ 	.short	(.L_31 - .L_30)
	.align		4
.L_30:
        /*00b8*/ 	.word	index@(_Z12halos_kernelPdii)
        /*00bc*/ 	.word	0x00000000


	//----- nvinfo : EIATTR_MIN_STACK_SIZE
	.align		4
.L_31:
        /*00c0*/ 	.byte	0x04, 0x12
        /*00c2*/ 	.short	(.L_33 - .L_32)
	.align		4
.L_32:
        /*00c4*/ 	.word	index@(_Z12halos_kernelPdii)
        /*00c8*/ 	.word	0x00000000


	//----- nvinfo : EIATTR_MIN_STACK_SIZE
	.align		4
.L_33:
        /*00cc*/ 	.byte	0x04, 0x12
        /*00ce*/ 	.short	(.L_35 - .L_34)
	.align		4
.L_34:
        /*00d0*/ 	.word	index@(_Z9v4_kernelPdS_S_diiddddddd)
        /*00d4*/ 	.word	0x00000000


	//----- nvinfo : EIATTR_MIN_STACK_SIZE
	.align		4
.L_35:
        /*00d8*/ 	.byte	0x04, 0x12
        /*00da*/ 	.short	(.L_37 - .L_36)
	.align		4
.L_36:
        /*00dc*/ 	.word	index@(_Z9v3_kernelPdS_S_diiddddddd)
        /*00e0*/ 	.word	0x00000000


	//----- nvinfo : EIATTR_MIN_STACK_SIZE
	.align		4
.L_37:
        /*00e4*/ 	.byte	0x04, 0x12
        /*00e6*/ 	.short	(.L_39 - .L_38)
	.align		4
.L_38:
        /*00e8*/ 	.word	index@(_Z9v2_kernelPdS_S_diiddddddd)
        /*00ec*/ 	.word	0x00000000


	//----- nvinfo : EIATTR_MIN_STACK_SIZE
	.align		4
.L_39:
        /*00f0*/ 	.byte	0x04, 0x12
        /*00f2*/ 	.short	(.L_41 - .L_40)
	.align		4
.L_40:
        /*00f4*/ 	.word	index@(_Z6v1_ODEPdS_S_diiddddddd)
        /*00f8*/ 	.word	0x00000000


	//----- nvinfo : EIATTR_MIN_STACK_SIZE
	.align		4
.L_41:
        /*00fc*/ 	.byte	0x04, 0x12
        /*00fe*/ 	.short	(.L_43 - .L_42)
	.align		4
.L_42:
        /*0100*/ 	.word	index@(_Z6v1_PDEPdS_S_diiddddddd)
        /*0104*/ 	.word	0x00000000
.L_43:


//--------------------- .nv.compat                --------------------------
	.section	.nv.compat,"",@"SHT_CUDA_COMPAT_INFO"
	.align	4
        /*0000*/ 	.byte	0x02, 0x09, 0x00, 0x00, 0x02, 0x02, 0x01, 0x00, 0x02, 0x05, 0x05, 0x00, 0x03, 0x07, 0x01, 0x01
        /*0010*/ 	.byte	0x02, 0x03, 0x00, 0x00, 0x02, 0x06, 0x01, 0x00, 0x04, 0x0b, 0x08, 0x00, 0x01, 0x00, 0x00, 0x00
        /*0020*/ 	.byte	0x00, 0x00, 0x00, 0x00


//--------------------- .nv.info._Z12halos_kernelPdii --------------------------
	.section	.nv.info._Z12halos_kernelPdii,"",@"SHT_CUDA_INFO"
	.sectionflags	@""
	.align	4


	//----- nvinfo : EIATTR_CUDA_API_VERSION
	.align		4
        /*0000*/ 	.byte	0x04, 0x37
        /*0002*/ 	.short	(.L_45 - .L_44)
.L_44:
        /*0004*/ 	.word	0x00000082


	//----- nvinfo : EIATTR_KPARAM_INFO
	.align		4
.L_45:
        /*0008*/ 	.byte	0x04, 0x17
        /*000a*/ 	.short	(.L_47 - .L_46)
.L_46:
        /*000c*/ 	.word	0x00000000
        /*0010*/ 	.short	0x0002
        /*0012*/ 	.short	0x000c
        /*0014*/ 	.byte	0x00, 0xf0, 0x11, 0x00


	//----- nvinfo : EIATTR_KPARAM_INFO
	.align		4
.L_47:
        /*0018*/ 	.byte	0x04, 0x17
        /*001a*/ 	.short	(.L_49 - .L_48)
.L_48:
        /*001c*/ 	.word	0x00000000
        /*0020*/ 	.short	0x0001
        /*0022*/ 	.short	0x0008
        /*0024*/ 	.byte	0x00, 0xf0, 0x11, 0x00


	//----- nvinfo : EIATTR_KPARAM_INFO
	.align		4
.L_49:
        /*0028*/ 	.byte	0x04, 0x17
        /*002a*/ 	.short	(.L_51 - .L_50)
.L_50:
        /*002c*/ 	.word	0x00000000
        /*0030*/ 	.short	0x0000
        /*0032*/ 	.short	0x0000
        /*0034*/ 	.byte	0x00, 0xf5, 0x21, 0x00


	//----- nvinfo : EIATTR_SPARSE_MMA_MASK
	.align		4
.L_51:
        /*0038*/ 	.byte	0x03, 0x50
        /*003a*/ 	.short	0x0000


	//----- nvinfo : EIATTR_MAXREG_COUNT
	.align		4
        /*003c*/ 	.byte	0x03, 0x1b
        /*003e*/ 	.short	0x00ff


	//----- nvinfo : EIATTR_MERCURY_ISA_VERSION
	.align		4
        /*0040*/ 	.byte	0x03, 0x5f
        /*0042*/ 	.short	0x0101


	//----- nvinfo : EIATTR_VRC_CTA_INIT_COUNT
	.align		4
        /*0044*/ 	.byte	0x02, 0x4a
	.zero		1
	.zero		1


	//----- nvinfo : EIATTR_EXIT_INSTR_OFFSETS
	.align		4
        /*0048*/ 	.byte	0x04, 0x1c
        /*004a*/ 	.short	(.L_53 - .L_52)


	//   ....[0]....
.L_52:
        /*004c*/ 	.word	0x00000270


	//   ....[1]....
        /*0050*/ 	.word	0x00000360


	//----- nvinfo : EIATTR_CRS_STACK_SIZE
	.align		4
.L_53:
        /*0054*/ 	.byte	0x04, 0x1e
        /*0056*/ 	.short	(.L_55 - .L_54)
.L_54:
        /*0058*/ 	.word	0x00000000


	//----- nvinfo : EIATTR_CBANK_PARAM_SIZE
	.align		4
.L_55:
        /*005c*/ 	.byte	0x03, 0x19
        /*005e*/ 	.short	0x0010


	//----- nvinfo : EIATTR_PARAM_CBANK
	.align		4
        /*0060*/ 	.byte	0x04, 0x0a
        /*0062*/ 	.short	(.L_57 - .L_56)
	.align		4
.L_56:
        /*0064*/ 	.word	index@(.nv.constant0._Z12halos_kernelPdii)
        /*0068*/ 	.short	0x0380
        /*006a*/ 	.short	0x0010


	//----- nvinfo : EIATTR_SW_WAR
	.align		4
.L_57:
        /*006c*/ 	.byte	0x04, 0x36
        /*006e*/ 	.short	(.L_59 - .L_58)
.L_58:
        /*0070*/ 	.word	0x00000008
.L_59:


//--------------------- .nv.info._Z9v4_kernelPdS_S_diiddddddd --------------------------
	.section	.nv.info._Z9v4_kernelPdS_S_diiddddddd,"",@"SHT_CUDA_INFO"
	.sectionflags	@""
	.align	4


	//----- nvinfo : EIATTR_CUDA_API_VERSION
	.align		4
        /*0000*/ 	.byte	0x04, 0x37
        /*0002*/ 	.short	(.L_61 - .L_60)
.L_60:
        /*0004*/ 	.word	0x00000082


	//----- nvinfo : EIATTR_KPARAM_INFO
	.align		4
.L_61:
        /*0008*/ 	.byte	0x04, 0x17
        /*000a*/ 	.short	(.L_63 - .L_62)
.L_62:
        /*000c*/ 	.word	0x00000000
        /*0010*/ 	.short	0x000c
        /*0012*/ 	.short	0x0058
        /*0014*/ 	.byte	0x00, 0xf0, 0x21, 0x00


	//----- nvinfo : EIATTR_KPARAM_INFO
	.align		4
.L_63:
        /*0018*/ 	.byte	0x04, 0x17
        /*001a*/ 	.short	(.L_65 - .L_64)
.L_64:
        /*001c*/ 	.word	0x00000000
        /*0020*/ 	.short	0x000b
        /*0022*/ 	.short	0x0050
        /*0024*/ 	.byte	0x00, 0xf0, 0x21, 0x00


	//----- nvinfo : EIATTR_KPARAM_INFO
	.align		4
.L_65:
        /*0028*/ 	.byte	0x04, 0x17
        /*002a*/ 	.short	(.L_67 - .L_66)
.L_66:
        /*002c*/ 	.word	0x00000000
        /*0030*/ 	.short	0x000a
        /*0032*/ 	.short	0x0048
        /*0034*/ 	.byte	0x00, 0xf0, 0x21, 0x00


	//----- nvinfo : EIATTR_KPARAM_INFO
	.align		4
.L_67:
        /*0038*/ 	.byte	0x04, 0x17
        /*003a*/ 	.short	(.L_69 - .L_68)
.L_68:
        /*003c*/ 	.word	0x00000000
        /*0040*/ 	.short	0x0009
        /*0042*/ 	.short	0x0040
        /*0044*/ 	.byte	0x00, 0xf0, 0x21, 0x00


	//----- nvinfo : EIATTR_KPARAM_INFO
	.align		4
.L_69:
        /*0048*/ 	.byte	0x04, 0x17
        /*004a*/ 	.short	(.L_71 - .L_70)
.L_70:
        /*004c*/ 	.word	0x00000000
        /*0050*/ 	.short	0x0008
        /*0052*/ 	.short	0x0038
        /*0054*/ 	.byte	0x00, 0xf0, 0x21, 0x00


	//----- nvinfo : EIATTR_KPARAM_INFO
	.align		4
.L_71:
        /*0058*/ 	.byte	0x04, 0x17
        /*005a*/ 	.short	(.L_73 - .L_72)
.L_72:
        /*005c*/ 	.word	0x00000000
        /*0060*/ 	.short	0x0007
        /*0062*/ 	.short	0x0030
        /*0064*/ 	.byte	0x00, 0xf0, 0x21, 0x00


	//----- nvinfo : EIATTR_KPARAM_INFO
	.align		4
.L_73:
        /*0068*/ 	.byte	0x04, 0x17
        /*006a*/ 	.short	(.L_75 - .L_74)
.L_74:
        /*006c*/ 	.word	0x00000000
        /*0070*/ 	.short	0x0006
        /*0072*/ 	.short	0x0028
        /*0074*/ 	.byte	0x00, 0xf0, 0x21, 0x00


	//----- nvinfo : EIATTR_KPARAM_INFO
	.align		4
.L_75:
        /*0078*/ 	.byte	0x04, 0x17
        /*007a*/ 	.short	(.L_77 - .L_76)
.L_76:
        /*007c*/ 	.word	0x00000000
        /*0080*/ 	.short	0x0005
        /*0082*/ 	.short	0x0024
        /*0084*/ 	.byte	0x00, 0xf0, 0x11, 0x00


	//----- nvinfo : EIATTR_KPARAM_INFO
	.align		4
.L_77:
        /*0088*/ 	.byte	0x04, 0x17
        /*008a*/ 	.short	(.L_79 - .L_78)
.L_78:
        /*008c*/ 	.word	0x00000000
        /*0090*/ 	.short	0x0004
        /*0092*/ 	.short	0x0020
        /*0094*/ 	.byte	0x00, 0xf0, 0x11, 0x00


	//----- nvinfo : EIATTR_KPARAM_INFO
	.align		4
.L_79:
        /*0098*/ 	.byte	0x04, 0x17
        /*009a*/ 	.short	(.L_81 - .L_80)
.L_80:
        /*009c*/ 	.word	0x00000000
        /*00a0*/ 	.short	0x0003
        /*00a2*/ 	.short	0x0018
        /*00a4*/ 	.byte	0x00, 0xf0, 0x21, 0x00


	//----- nvinfo : EIATTR_KPARAM_INFO
	.align		4
.L_81:
        /*00a8*/ 	.byte	0x04, 0x17
        /*00aa*/ 	.short	(.L_83 - .L_82)
.L_82:
        /*00ac*/ 	.word	0x00000000
        /*00b0*/ 	.short	0x0002
        /*00b2*/ 	.short	0x0010
        /*00b4*/ 	.byte	0x00, 0xf5, 0x21, 0x00


	//----- nvinfo : EIATTR_KPARAM_INFO
	.align		4
.L_83:
        /*00b8*/ 	.byte	0x04, 0x17
        /*00ba*/ 	.short	(.L_85 - .L_84)
.L_84:
        /*00bc*/ 	.word	0x00000000
        /*00c0*/ 	.short	0x0001
        /*00c2*/ 	.short	0x0008
        /*00c4*/ 	.byte	0x00, 0xf5, 0x21, 0x00


	//----- nvinfo : EIATTR_KPARAM_INFO
	.align		4
.L_85:
        /*00c8*/ 	.byte	0x04, 0x17
        /*00ca*/ 	.short	(.L_87 - .L_86)
.L_86:
        /*00cc*/ 	.word	0x00000000
        /*00d0*/ 	.short	0x0000
        /*00d2*/ 	.short	0x0000
        /*00d4*/ 	.byte	0x00, 0xf5, 0x21, 0x00


	//----- nvinfo : EIATTR_SPARSE_MMA_MASK
	.align		4
.L_87:
        /*00d8*/ 	.byte	0x03, 0x50
        /*00da*/ 	.short	0x0000


	//----- nvinfo : EIATTR_MAXREG_COUNT
	.align		4
        /*00dc*/ 	.byte	0x03, 0x1b
        /*00de*/ 	.short	0x00ff


	//----- nvinfo : EIATTR_NUM_BARRIERS
	.align		4
        /*00e0*/ 	.byte	0x02, 0x4c
        /*00e2*/ 	.byte	0x01
	.zero		1


	//----- nvinfo : EIATTR_MERCURY_ISA_VERSION
	.align		4
        /*00e4*/ 	.byte	0x03, 0x5f
        /*00e6*/ 	.short	0x0101


	//----- nvinfo : EIATTR_VRC_CTA_INIT_COUNT
	.align		4
        /*00e8*/ 	.byte	0x02, 0x4a
	.zero		1
	.zero		1


	//----- nvinfo : EIATTR_EXIT_INSTR_OFFSETS
	.align		4
        /*00ec*/ 	.byte	0x04, 0x1c
        /*00ee*/ 	.short	(.L_89 - .L_88)


	//   ....[0]....
.L_88:
        /*00f0*/ 	.word	0x00000360


	//   ....[1]....
        /*00f4*/ 	.word	0x00000750


	//----- nvinfo : EIATTR_CRS_STACK_SIZE
	.align		4
.L_89:
        /*00f8*/ 	.byte	0x04, 0x1e
        /*00fa*/ 	.short	(.L_91 - .L_90)
.L_90:
        /*00fc*/ 	.word	0x00000000


	//----- nvinfo : EIATTR_CBANK_PARAM_SIZE
	.align		4
.L_91:
        /*0100*/ 	.byte	0x03, 0x19
        /*0102*/ 	.short	0x0060


	//----- nvinfo : EIATTR_PARAM_CBANK
	.align		4
        /*0104*/ 	.byte	0x04, 0x0a
        /*0106*/ 	.short	(.L_93 - .L_92)
	.align		4
.L_92:
        /*0108*/ 	.word	index@(.nv.constant0._Z9v4_kernelPdS_S_diiddddddd)
        /*010c*/ 	.short	0x0380
        /*010e*/ 	.short	0x0060


	//----- nvinfo : EIATTR_SW_WAR
	.align		4
.L_93:
        /*0110*/ 	.byte	0x04, 0x36
        /*0112*/ 	.short	(.L_95 - .L_94)
.L_94:
        /*0114*/ 	.word	0x00000008
.L_95:


//--------------------- .nv.info._Z9v3_kernelPdS_S_diiddddddd --------------------------
	.section	.nv.info._Z9v3_kernelPdS_S_diiddddddd,"",@"SHT_CUDA_INFO"
	.sectionflags	@""
	.align	4


	//----- nvinfo : EIATTR_CUDA_API_VERSION
	.align		4
        /*0000*/ 	.byte	0x04, 0x37
        /*0002*/ 	.short	(.L_97 - .L_96)
.L_96:
        /*0004*/ 	.word	0x00000082


	//----- nvinfo : EIATTR_KPARAM_INFO
	.align		4
.L_97:
        /*0008*/ 	.byte	0x04, 0x17
        /*000a*/ 	.short	(.L_99 - .L_98)
.L_98:
        /*000c*/ 	.word	0x00000000
        /*0010*/ 	.short	0x000c
        /*0012*/ 	.short	0x0058
        /*0014*/ 	.byte	0x00, 0xf0, 0x21, 0x00


	//----- nvinfo : EIATTR_KPARAM_INFO
	.align		4
.L_99:
        /*0018*/ 	.byte	0x04, 0x17
        /*001a*/ 	.short	(.L_101 - .L_100)
.L_100:
        /*001c*/ 	.word	0x00000000
        /*0020*/ 	.short	0x000b
        /*0022*/ 	.short	0x0050
        /*0024*/ 	.byte	0x00, 0xf0, 0x21, 0x00


	//----- nvinfo : EIATTR_KPARAM_INFO
	.align		4
.L_101:
        /*0028*/ 	.byte	0x04, 0x17
        /*002a*/ 	.short	(.L_103 - .L_102)
.L_102:
        /*002c*/ 	.word	0x00000000
        /*0030*/ 	.short	0x000a
        /*0032*/ 	.short	0x0048
        /*0034*/ 	.byte	0x00, 0xf0, 0x21, 0x00


	//----- nvinfo : EIATTR_KPARAM_INFO
	.align		4
.L_103:
        /*0038*/ 	.byte	0x04, 0x17
        /*003a*/ 	.short	(.L_105 - .L_104)
.L_104:
        /*003c*/ 	.word	0x00000000
        /*0040*/ 	.short	0x0009
        /*0042*/ 	.short	0x0040
        /*0044*/ 	.byte	0x00, 0xf0, 0x21, 0x00


	//----- nvinfo : EIATTR_KPARAM_INFO
	.align		4
.L_105:
        /*0048*/ 	.byte	0x04, 0x17
        /*004a*/ 	.short	(.L_107 - .L_106)
.L_106:
        /*004c*/ 	.word	0x00000000
        /*0050*/ 	.short	0x0008
        /*0052*/ 	.short	0x0038
        /*0054*/ 	.byte	0x00, 0xf0, 0x21, 0x00


	//----- nvinfo : EIATTR_KPARAM_INFO
	.align		4
.L_107:
        /*0058*/ 	.byte	0x04, 0x17
        /*005a*/ 	.short	(.L_109 - .L_108)
.L_108:
        /*005c*/ 	.word	0x00000000
        /*0060*/ 	.short	0x0007
        /*0062*/ 	.short	0x0030
        /*0064*/ 	.byte	0x00, 0xf0, 0x21, 0x00


	//----- nvinfo : EIATTR_KPARAM_INFO
	.align		4
.L_109:
        /*0068*/ 	.byte	0x04, 0x17
        /*006a*/ 	.short	(.L_111 - .L_110)
.L_110:
        /*006c*/ 	.word	0x00000000
        /*0070*/ 	.short	0x0006
        /*0072*/ 	.short	0x0028
        /*0074*/ 	.byte	0x00, 0xf0, 0x21, 0x00


	//----- nvinfo : EIATTR_KPARAM_INFO
	.align		4
.L_111:
        /*0078*/ 	.byte	0x04, 0x17
        /*007a*/ 	.short	(.L_113 - .L_112)
.L_112:
        /*007c*/ 	.word	0x00000000
        /*0080*/ 	.short	0x0005
        /*0082*/ 	.short	0x0024
        /*0084*/ 	.byte	0x00, 0xf0, 0x11, 0x00


	//----- nvinfo : EIATTR_KPARAM_INFO
	.align		4
.L_113:
        /*0088*/ 	.byte	0x04, 0x17
        /*008a*/ 	.short	(.L_115 - .L_114)
.L_114:
        /*008c*/ 	.word	0x00000000
        /*0090*/ 	.short	0x0004
        /*0092*/ 	.short	0x0020
        /*0094*/ 	.byte	0x00, 0xf0, 0x11, 0x00


	//----- nvinfo : EIATTR_KPARAM_INFO
	.align		4
.L_115:
        /*0098*/ 	.byte	0x04, 0x17
        /*009a*/ 	.short	(.L_117 - .L_116)
.L_116:
        /*009c*/ 	.word	0x00000000
        /*00a0*/ 	.short	0x0003
        /*00a2*/ 	.short	0x0018
        /*00a4*/ 	.byte	0x00, 0xf0, 0x21, 0x00


	//----- nvinfo : EIATTR_KPARAM_INFO
	.align		4
.L_117:
        /*00a8*/ 	.byte	0x04, 0x17
        /*00aa*/ 	.short	(.L_119 - .L_118)
.L_118:
        /*00ac*/ 	.word	0x00000000
        /*00b0*/ 	.short	0x0002
        /*00b2*/ 	.short	0x0010
        /*00b4*/ 	.byte	0x00, 0xf5, 0x21, 0x00


	//----- nvinfo : EIATTR_KPARAM_INFO
	.align		4
.L_119:
        /*00b8*/ 	.byte	0x04, 0x17
        /*00ba*/ 	.short	(.L_121 - .L_120)
.L_120:
        /*00bc*/ 	.word	0x00000000
        /*00c0*/ 	.short	0x0001
        /*00c2*/ 	.short	0x0008
        /*00c4*/ 	.byte	0x00, 0xf5, 0x21, 0x00


	//----- nvinfo : EIATTR_KPARAM_INFO
	.align		4
.L_121:
        /*00c8*/ 	.byte	0x04, 0x17
        /*00ca*/ 	.short	(.L_123 - .L_122)
.L_122:
        /*00cc*/ 	.word	0x00000000
        /*00d0*/ 	.short	0x0000
        /*00d2*/ 	.short	0x0000
        /*00d4*/ 	.byte	0x00, 0xf5, 0x21, 0x00


	//----- nvinfo : EIATTR_SPARSE_MMA_MASK
	.align		4
.L_123:
        /*00d8*/ 	.byte	0x03, 0x50
        /*00da*/ 	.short	0x0000


	//----- nvinfo : EIATTR_MAXREG_COUNT
	.align		4
        /*00dc*/ 	.byte	0x03, 0x1b
        /*00de*/ 	.short	0x00ff


	//----- nvinfo : EIATTR_NUM_BARRIERS
	.align		4
        /*00e0*/ 	.byte	0x02, 0x4c
        /*00e2*/ 	.byte	0x01
	.zero		1


	//----- nvinfo : EIATTR_MERCURY_ISA_VERSION
	.align		4
        /*00e4*/ 	.byte	0x03, 0x5f
        /*00e6*/ 	.short	0x0101


	//----- nvinfo : EIATTR_VRC_CTA_INIT_COUNT
	.align		4
        /*00e8*/ 	.byte	0x02, 0x4a
	.zero		1
	.zero		1


	//----- nvinfo : EIATTR_EXIT_INSTR_OFFSETS
	.align		4
        /*00ec*/ 	.byte	0x04, 0x1c
        /*00ee*/ 	.short	(.L_125 - .L_124)


	//   ....[0]....
.L_124:
        /*00f0*/ 	.word	0x000000d0


	//   ....[1]....
        /*00f4*/ 	.word	0x000005c0


	//----- nvinfo : EIATTR_CRS_STACK_SIZE
	.align		4
.L_125:
        /*00f8*/ 	.byte	0x04, 0x1e
        /*00fa*/ 	.short	(.L_127 - .L_126)
.L_126:
        /*00fc*/ 	.word	0x00000000


	//----- nvinfo : EIATTR_CBANK_PARAM_SIZE
	.align		4
.L_127:
        /*0100*/ 	.byte	0x03, 0x19
        /*0102*/ 	.short	0x0060


	//----- nvinfo : EIATTR_PARAM_CBANK
	.align		4
        /*0104*/ 	.byte	0x04, 0x0a
        /*0106*/ 	.short	(.L_129 - .L_128)
	.align		4
.L_128:
        /*0108*/ 	.word	index@(.nv.constant0._Z9v3_kernelPdS_S_diiddddddd)
        /*010c*/ 	.short	0x0380
        /*010e*/ 	.short	0x0060


	//----- nvinfo : EIATTR_SW_WAR
	.align		4
.L_129:
        /*0110*/ 	.byte	0x04, 0x36
        /*0112*/ 	.short	(.L_131 - .L_130)
.L_130:
        /*0114*/ 	.word	0x00000008
.L_131:


//--------------------- .nv.info._Z9v2_kernelPdS_S_diiddddddd --------------------------
	.section	.nv.info._Z9v2_kernelPdS_S_diiddddddd,"",@"SHT_CUDA_INFO"
	.sectionflags	@""
	.align	4


	//----- nvinfo : EIATTR_CUDA_API_VERSION
	.align		4
        /*0000*/ 	.byte	0x04, 0x37
        /*0002*/ 	.short	(.L_133 - .L_132)
.L_132:
        /*0004*/ 	.word	0x00000082


	//----- nvinfo : EIATTR_KPARAM_INFO
	.align		4
.L_133:
        /*0008*/ 	.byte	0x04, 0x17
        /*000a*/ 	.short	(.L_135 - .L_134)
.L_134:
        /*000c*/ 	.word	0x00000000
        /*0010*/ 	.short	0x000c
        /*0012*/ 	.short	0x0058
        /*0014*/ 	.byte	0x00, 0xf0, 0x21, 0x00


	//----- nvinfo : EIATTR_KPARAM_INFO
	.align		4
.L_135:
        /*0018*/ 	.byte	0x04, 0x17
        /*001a*/ 	.short	(.L_137 - .L_136)
.L_136:
        /*001c*/ 	.word	0x00000000
        /*0020*/ 	.short	0x000b
        /*0022*/ 	.short	0x0050
        /*0024*/ 	.byte	0x00, 0xf0, 0x21, 0x00


	//----- nvinfo : EIATTR_KPARAM_INFO
	.align		4
.L_137:
        /*0028*/ 	.byte	0x04, 0x17
        /*002a*/ 	.short	(.L_139 - .L_138)
.L_138:
        /*002c*/ 	.word	0x00000000
        /*0030*/ 	.short	0x000a
        /*0032*/ 	.short	0x0048
        /*0034*/ 	.byte	0x00, 0xf0, 0x21, 0x00


	//----- nvinfo : EIATTR_KPARAM_INFO
	.align		4
.L_139:
        /*0038*/ 	.byte	0x04, 0x17
        /*003a*/ 	.short	(.L_141 - .L_140)
.L_140:
        /*003c*/ 	.word	0x00000000
        /*0040*/ 	.short	0x0009
        /*0042*/ 	.short	0x0040
        /*0044*/ 	.byte	0x00, 0xf0, 0x21, 0x00


	//----- nvinfo : EIATTR_KPARAM_INFO
	.align		4
.L_141:
        /*0048*/ 	.byte	0x04, 0x17
        /*004a*/ 	.short	(.L_143 - .L_142)
.L_142:
        /*004c*/ 	.word	0x00000000
        /*0050*/ 	.short	0x0008
        /*0052*/ 	.short	0x0038
        /*0054*/ 	.byte	0x00, 0xf0, 0x21, 0x00


	//----- nvinfo : EIATTR_KPARAM_INFO
	.align		4
.L_143:
        /*0058*/ 	.byte	0x04, 0x17
        /*005a*/ 	.short	(.L_145 - .L_144)
.L_144:
        /*005c*/ 	.word	0x00000000
        /*0060*/ 	.short	0x0007
        /*0062*/ 	.short	0x0030
        /*0064*/ 	.byte	0x00, 0xf0, 0x21, 0x00


	//----- nvinfo : EIATTR_KPARAM_INFO
	.align		4
.L_145:
        /*0068*/ 	.byte	0x04, 0x17
        /*006a*/ 	.short	(.L_147 - .L_146)
.L_146:
        /*006c*/ 	.word	0x00000000
        /*0070*/ 	.short	0x0006
        /*0072*/ 	.short	0x0028
        /*0074*/ 	.byte	0x00, 0xf0, 0x21, 0x00


	//----- nvinfo : EIATTR_KPARAM_INFO
	.align		4
.L_147:
        /*0078*/ 	.byte	0x04, 0x17
        /*007a*/ 	.short	(.L_149 - .L_148)
.L_148:
        /*007c*/ 	.word	0x00000000
        /*0080*/ 	.short	0x0005
        /*0082*/ 	.short	0x0024
        /*0084*/ 	.byte	0x00, 0xf0, 0x11, 0x00


	//----- nvinfo : EIATTR_KPARAM_INFO
	.align		4
.L_149:
        /*0088*/ 	.byte	0x04, 0x17
        /*008a*/ 	.short	(.L_151 - .L_150)
.L_150:
        /*008c*/ 	.word	0x00000000
        /*0090*/ 	.short	0x0004
        /*0092*/ 	.short	0x0020
        /*0094*/ 	.byte	0x00, 0xf0, 0x11, 0x00


	//----- nvinfo : EIATTR_KPARAM_INFO
	.align		4
.L_151:
        /*0098*/ 	.byte	0x04, 0x17
        /*009a*/ 	.short	(.L_153 - .L_152)
.L_152:
        /*009c*/ 	.word	0x00000000
        /*00a0*/ 	.short	0x0003
        /*00a2*/ 	.short	0x0018
        /*00a4*/ 	.byte	0x00, 0xf0, 0x21, 0x00


	//----- nvinfo : EIATTR_KPARAM_INFO
	.align		4
.L_153:
        /*00a8*/ 	.byte	0x04, 0x17
        /*00aa*/ 	.short	(.L_155 - .L_154)
.L_154:
        /*00ac*/ 	.word	0x00000000
        /*00b0*/ 	.short	0x0002
        /*00b2*/ 	.short	0x0010
        /*00b4*/ 	.byte	0x00, 0xf5, 0x21, 0x00


	//----- nvinfo : EIATTR_KPARAM_INFO
	.align		4
.L_155:
        /*00b8*/ 	.byte	0x04, 0x17
        /*00ba*/ 	.short	(.L_157 - .L_156)
.L_156:
        /*00bc*/ 	.word	0x00000000
        /*00c0*/ 	.short	0x0001
        /*00c2*/ 	.short	0x0008
        /*00c4*/ 	.byte	0x00, 0xf5, 0x21, 0x00


	//----- nvinfo : EIATTR_KPARAM_INFO
	.align		4
.L_157:
        /*00c8*/ 	.byte	0x04, 0x17
        /*00ca*/ 	.short	(.L_159 - .L_158)
.L_158:
        /*00cc*/ 	.word	0x00000000
        /*00d0*/ 	.short	0x0000
        /*00d2*/ 	.short	0x0000
        /*00d4*/ 	.byte	0x00, 0xf5, 0x21, 0x00


	//----- nvinfo : EIATTR_SPARSE_MMA_MASK
	.align		4
.L_159:
        /*00d8*/ 	.byte	0x03, 0x50
        /*00da*/ 	.short	0x0000


	//----- nvinfo : EIATTR_MAXREG_COUNT
	.align		4
        /*00dc*/ 	.byte	0x03, 0x1b
        /*00de*/ 	.short	0x00ff


	//----- nvinfo : EIATTR_NUM_BARRIERS
	.align		4
        /*00e0*/ 	.byte	0x02, 0x4c
        /*00e2*/ 	.byte	0x01
	.zero		1


	//----- nvinfo : EIATTR_MERCURY_ISA_VERSION
	.align		4
        /*00e4*/ 	.byte	0x03, 0x5f
        /*00e6*/ 	.short	0x0101


	//----- nvinfo : EIATTR_VRC_CTA_INIT_COUNT
	.align		4
        /*00e8*/ 	.byte	0x02, 0x4a
	.zero		1
	.zero		1


	//----- nvinfo : EIATTR_EXIT_INSTR_OFFSETS
	.align		4
        /*00ec*/ 	.byte	0x04, 0x1c
        /*00ee*/ 	.short	(.L_161 - .L_160)


	//   ....[0]....
.L_160:
        /*00f0*/ 	.word	0x000000d0


	//   ....[1]....
        /*00f4*/ 	.word	0x000005d0


	//----- nvinfo : EIATTR_CRS_STACK_SIZE
	.align		4
.L_161:
        /*00f8*/ 	.byte	0x04, 0x1e
        /*00fa*/ 	.short	(.L_163 - .L_162)
.L_162:
        /*00fc*/ 	.word	0x00000000


	//----- nvinfo : EIATTR_CBANK_PARAM_SIZE
	.align		4
.L_163:
        /*0100*/ 	.byte	0x03, 0x19
        /*0102*/ 	.short	0x0060


	//----- nvinfo : EIATTR_PARAM_CBANK
	.align		4
        /*0104*/ 	.byte	0x04, 0x0a
        /*0106*/ 	.short	(.L_165 - .L_164)
	.align		4
.L_164:
        /*0108*/ 	.word	index@(.nv.constant0._Z9v2_kernelPdS_S_diiddddddd)
        /*010c*/ 	.short	0x0380
        /*010e*/ 	.short	0x0060


	//----- nvinfo : EIATTR_SW_WAR
	.align		4
.L_165:
        /*0110*/ 	.byte	0x04, 0x36
        /*0112*/ 	.short	(.L_167 - .L_166)
.L_166:
        /*0114*/ 	.word	0x00000008
.L_167:


//--------------------- .nv.info._Z6v1_ODEPdS_S_diiddddddd --------------------------
	.section	.nv.info._Z6v1_ODEPdS_S_diiddddddd,"",@"SHT_CUDA_INFO"
	.sectionflags	@""
	.align	4


	//----- nvinfo : EIATTR_CUDA_API_VERSION
	.align		4
        /*0000*/ 	.byte	0x04, 0x37
        /*0002*/ 	.short	(.L_169 - .L_168)
.L_168:
        /*0004*/ 	.word	0x00000082


	//----- nvinfo : EIATTR_KPARAM_INFO
	.align		4
.L_169:
        /*0008*/ 	.byte	0x04, 0x17
        /*000a*/ 	.short	(.L_171 - .L_170)
.L_170:
        /*000c*/ 	.word	0x00000000
        /*0010*/ 	.short	0x000c
        /*0012*/ 	.short	0x0058
        /*0014*/ 	.byte	0x00, 0xf0, 0x21, 0x00


	//----- nvinfo : EIATTR_KPARAM_INFO
	.align		4
.L_171:
        /*0018*/ 	.byte	0x04, 0x17
        /*001a*/ 	.short	(.L_173 - .L_172)
.L_172:
        /*001c*/ 	.word	0x00000000
        /*0020*/ 	.short	0x000b
        /*0022*/ 	.short	0x0050
        /*0024*/ 	.byte	0x00, 0xf0, 0x21, 0x00


	//----- nvinfo : EIATTR_KPARAM_INFO
	.align		4
.L_173:
        /*0028*/ 	.byte	0x04, 0x17
        /*002a*/ 	.short	(.L_175 - .L_174)
.L_174:
        /*002c*/ 	.word	0x00000000
        /*0030*/ 	.short	0x000a
        /*0032*/ 	.short	0x0048
        /*0034*/ 	.byte	0x00, 0xf0, 0x21, 0x00


	//----- nvinfo : EIATTR_KPARAM_INFO
	.align		4
.L_175:
        /*0038*/ 	.byte	0x04, 0x17
        /*003a*/ 	.short	(.L_177 - .L_176)
.L_176:
        /*003c*/ 	.word	0x00000000
        /*0040*/ 	.short	0x0009
        /*0042*/ 	.short	0x0040
        /*0044*/ 	.byte	0x00, 0xf0, 0x21, 0x00


	//----- nvinfo : EIATTR_KPARAM_INFO
	.align		4
.L_177:
        /*0048*/ 	.byte	0x04, 0x17
        /*004a*/ 	.short	(.L_179 - .L_178)
.L_178:
        /*004c*/ 	.word	0x00000000
        /*0050*/ 	.short	0x0008
        /*0052*/ 	.short	0x0038
        /*0054*/ 	.byte	0x00, 0xf0, 0x21, 0x00


	//----- nvinfo : EIATTR_KPARAM_INFO
	.align		4
.L_179:
        /*0058*/ 	.byte	0x04, 0x17
        /*005a*/ 	.short	(.L_181 - .L_180)
.L_180:
        /*005c*/ 	.word	0x00000000
        /*0060*/ 	.short	0x0007
        /*0062*/ 	.short	0x0030
        /*0064*/ 	.byte	0x00, 0xf0, 0x21, 0x00


	//----- nvinfo : EIATTR_KPARAM_INFO
	.align		4
.L_181:
        /*0068*/ 	.byte	0x04, 0x17
        /*006a*/ 	.short	(.L_183 - .L_182)
.L_182:
        /*006c*/ 	.word	0x00000000
        /*0070*/ 	.short	0x0006
        /*0072*/ 	.short	0x0028
        /*0074*/ 	.byte	0x00, 0xf0, 0x21, 0x00


	//----- nvinfo : EIATTR_KPARAM_INFO
	.align		4
.L_183:
        /*0078*/ 	.byte	0x04, 0x17
        /*007a*/ 	.short	(.L_185 - .L_184)
.L_184:
        /*007c*/ 	.word	0x00000000
        /*0080*/ 	.short	0x0005
        /*0082*/ 	.short	0x0024
        /*0084*/ 	.byte	0x00, 0xf0, 0x11, 0x00


	//----- nvinfo : EIATTR_KPARAM_INFO
	.align		4
.L_185:
        /*0088*/ 	.byte	0x04, 0x17
        /*008a*/ 	.short	(.L_187 - .L_186)
.L_186:
        /*008c*/ 	.word	0x00000000
        /*0090*/ 	.short	0x0004
        /*0092*/ 	.short	0x0020
        /*0094*/ 	.byte	0x00, 0xf0, 0x11, 0x00


	//----- nvinfo : EIATTR_KPARAM_INFO
	.align		4
.L_187:
        /*0098*/ 	.byte	0x04, 0x17
        /*009a*/ 	.short	(.L_189 - .L_188)
.L_188:
        /*009c*/ 	.word	0x00000000
        /*00a0*/ 	.short	0x0003
        /*00a2*/ 	.short	0x0018
        /*00a4*/ 	.byte	0x00, 0xf0, 0x21, 0x00


	//----- nvinfo : EIATTR_KPARAM_INFO
	.align		4
.L_189:
        /*00a8*/ 	.byte	0x04, 0x17
        /*00aa*/ 	.short	(.L_191 - .L_190)
.L_190:
        /*00ac*/ 	.word	0x00000000
        /*00b0*/ 	.short	0x0002
        /*00b2*/ 	.short	0x0010
        /*00b4*/ 	.byte	0x00, 0xf5, 0x21, 0x00


	//----- nvinfo : EIATTR_KPARAM_INFO
	.align		4
.L_191:
        /*00b8*/ 	.byte	0x04, 0x17
        /*00ba*/ 	.short	(.L_193 - .L_192)
.L_192:
        /*00bc*/ 	.word	0x00000000
        /*00c0*/ 	.short	0x0001
        /*00c2*/ 	.short	0x0008
        /*00c4*/ 	.byte	0x00, 0xf5, 0x21, 0x00


	//----- nvinfo : EIATTR_KPARAM_INFO
	.align		4
.L_193:
        /*00c8*/ 	.byte	0x04, 0x17
        /*00ca*/ 	.short	(.L_195 - .L_194)
.L_194:
        /*00cc*/ 	.word	0x00000000
        /*00d0*/ 	.short	0x0000
        /*00d2*/ 	.short	0x0000
        /*00d4*/ 	.byte	0x00, 0xf5, 0x21, 0x00


	//----- nvinfo : EIATTR_SPARSE_MMA_MASK
	.align		4
.L_195:
        /*00d8*/ 	.byte	0x03, 0x50
        /*00da*/ 	.short	0x0000


	//----- nvinfo : EIATTR_MAXREG_COUNT
	.align		4
        /*00dc*/ 	.byte	0x03, 0x1b
        /*00de*/ 	.short	0x00ff


	//----- nvinfo : EIATTR_MERCURY_ISA_VERSION
	.align		4
        /*00e0*/ 	.byte	0x03, 0x5f
        /*00e2*/ 	.short	0x0101


	//----- nvinfo : EIATTR_VRC_CTA_INIT_COUNT
	.align		4
        /*00e4*/ 	.byte	0x02, 0x4a
	.zero		1
	.zero		1


	//----- nvinfo : EIATTR_EXIT_INSTR_OFFSETS
	.align		4
        /*00e8*/ 	.byte	0x04, 0x1c
        /*00ea*/ 	.short	(.L_197 - .L_196)


	//   ....[0]....
.L_196:
        /*00ec*/ 	.word	0x000000d0


	//   ....[1]....
        /*00f0*/ 	.word	0x00000470


	//----- nvinfo : EIATTR_CRS_STACK_SIZE
	.align		4
.L_197:
        /*00f4*/ 	.byte	0x04, 0x1e
        /*00f6*/ 	.short	(.L_199 - .L_198)
.L_198:
        /*00f8*/ 	.word	0x00000000


	//----- nvinfo : EIATTR_CBANK_PARAM_SIZE
	.align		4
.L_199:
        /*00fc*/ 	.byte	0x03, 0x19
        /*00fe*/ 	.short	0x0060


	//----- nvinfo : EIATTR_PARAM_CBANK
	.align		4
        /*0100*/ 	.byte	0x04, 0x0a
        /*0102*/ 	.short	(.L_201 - .L_200)
	.align		4
.L_200:
        /*0104*/ 	.word	index@(.nv.constant0._Z6v1_ODEPdS_S_diiddddddd)
        /*0108*/ 	.short	0x0380
        /*010a*/ 	.short	0x0060


	//----- nvinfo : EIATTR_SW_WAR
	.align		4
.L_201:
        /*010c*/ 	.byte	0x04, 0x36
        /*010e*/ 	.short	(.L_203 - .L_202)
.L_202:
        /*0110*/ 	.word	0x00000008
.L_203:


//--------------------- .nv.info._Z6v1_PDEPdS_S_diiddddddd --------------------------
	.section	.nv.info._Z6v1_PDEPdS_S_diiddddddd,"",@"SHT_CUDA_INFO"
	.sectionflags	@""
	.align	4


	//----- nvinfo : EIATTR_CUDA_API_VERSION
	.align		4
        /*0000*/ 	.byte	0x04, 0x37
        /*0002*/ 	.short	(.L_205 - .L_204)
.L_204:
        /*0004*/ 	.word	0x00000082


	//----- nvinfo : EIATTR_KPARAM_INFO
	.align		4
.L_205:
        /*0008*/ 	.byte	0x04, 0x17
        /*000a*/ 	.short	(.L_207 - .L_206)
.L_206:
        /*000c*/ 	.word	0x00000000
        /*0010*/ 	.short	0x000c
        /*0012*/ 	.short	0x0058
        /*0014*/ 	.byte	0x00, 0xf0, 0x21, 0x00


	//----- nvinfo : EIATTR_KPARAM_INFO
	.align		4
.L_207:
        /*0018*/ 	.byte	0x04, 0x17
        /*001a*/ 	.short	(.L_209 - .L_208)
.L_208:
        /*001c*/ 	.word	0x00000000
        /*0020*/ 	.short	0x000b
        /*0022*/ 	.short	0x0050
        /*0024*/ 	.byte	0x00, 0xf0, 0x21, 0x00


	//----- nvinfo : EIATTR_KPARAM_INFO
	.align		4
.L_209:
        /*0028*/ 	.byte	0x04, 0x17
        /*002a*/ 	.short	(.L_211 - .L_210)
.L_210:
        /*002c*/ 	.word	0x00000000
        /*0030*/ 	.short	0x000a
        /*0032*/ 	.short	0x0048
        /*0034*/ 	.byte	0x00, 0xf0, 0x21, 0x00


	//----- nvinfo : EIATTR_KPARAM_INFO
	.align		4
.L_211:
        /*0038*/ 	.byte	0x04, 0x17
        /*003a*/ 	.short	(.L_213 - .L_212)
.L_212:
        /*003c*/ 	.word	0x00000000
        /*0040*/ 	.short	0x0009
        /*0042*/ 	.short	0x0040
        /*0044*/ 	.byte	0x00, 0xf0, 0x21, 0x00


	//----- nvinfo : EIATTR_KPARAM_INFO
	.align		4
.L_213:
        /*0048*/ 	.byte	0x04, 0x17
        /*004a*/ 	.short	(.L_215 - .L_214)
.L_214:
        /*004c*/ 	.word	0x00000000
        /*0050*/ 	.short	0x0008
        /*0052*/ 	.short	0x0038
        /*0054*/ 	.byte	0x00, 0xf0, 0x21, 0x00


	//----- nvinfo : EIATTR_KPARAM_INFO
	.align		4
.L_215:
        /*0058*/ 	.byte	0x04, 0x17
        /*005a*/ 	.short	(.L_217 - .L_216)
.L_216:
        /*005c*/ 	.word	0x00000000
        /*0060*/ 	.short	0x0007
        /*0062*/ 	.short	0x0030
        /*0064*/ 	.byte	0x00, 0xf0, 0x21, 0x00


	//----- nvinfo : EIATTR_KPARAM_INFO
	.align		4
.L_217:
        /*0068*/ 	.byte	0x04, 0x17
        /*006a*/ 	.short	(.L_219 - .L_218)
.L_218:
        /*006c*/ 	.word	0x00000000
        /*0070*/ 	.short	0x0006
        /*0072*/ 	.short	0x0028
        /*0074*/ 	.byte	0x00, 0xf0, 0x21, 0x00


	//----- nvinfo : EIATTR_KPARAM_INFO
	.align		4
.L_219:
        /*0078*/ 	.byte	0x04, 0x17
        /*007a*/ 	.short	(.L_221 - .L_220)
.L_220:
        /*007c*/ 	.word	0x00000000
        /*0080*/ 	.short	0x0005
        /*0082*/ 	.short	0x0024
        /*0084*/ 	.byte	0x00, 0xf0, 0x11, 0x00


	//----- nvinfo : EIATTR_KPARAM_INFO
	.align		4
.L_221:
        /*0088*/ 	.byte	0x04, 0x17
        /*008a*/ 	.short	(.L_223 - .L_222)
.L_222:
        /*008c*/ 	.word	0x00000000
        /*0090*/ 	.short	0x0004
        /*0092*/ 	.short	0x0020
        /*0094*/ 	.byte	0x00, 0xf0, 0x11, 0x00


	//----- nvinfo : EIATTR_KPARAM_INFO
	.align		4
.L_223:
        /*0098*/ 	.byte	0x04, 0x17
        /*009a*/ 	.short	(.L_225 - .L_224)
.L_224:
        /*009c*/ 	.word	0x00000000
        /*00a0*/ 	.short	0x0003
        /*00a2*/ 	.short	0x0018
        /*00a4*/ 	.byte	0x00, 0xf0, 0x21, 0x00


	//----- nvinfo : EIATTR_KPARAM_INFO
	.align		4
.L_225:
        /*00a8*/ 	.byte	0x04, 0x17
        /*00aa*/ 	.short	(.L_227 - .L_226)
.L_226:
        /*00ac*/ 	.word	0x00000000
        /*00b0*/ 	.short	0x0002
        /*00b2*/ 	.short	0x0010
        /*00b4*/ 	.byte	0x00, 0xf5, 0x21, 0x00


	//----- nvinfo : EIATTR_KPARAM_INFO
	.align		4
.L_227:
        /*00b8*/ 	.byte	0x04, 0x17
        /*00ba*/ 	.short	(.L_229 - .L_228)
.L_228:
        /*00bc*/ 	.word	0x00000000
        /*00c0*/ 	.short	0x0001
        /*00c2*/ 	.short	0x0008
        /*00c4*/ 	.byte	0x00, 0xf5, 0x21, 0x00


	//----- nvinfo : EIATTR_KPARAM_INFO
	.align		4
.L_229:
        /*00c8*/ 	.byte	0x04, 0x17
        /*00ca*/ 	.short	(.L_231 - .L_230)
.L_230:
        /*00cc*/ 	.word	0x00000000
        /*00d0*/ 	.short	0x0000
        /*00d2*/ 	.short	0x0000
        /*00d4*/ 	.byte	0x00, 0xf5, 0x21, 0x00


	//----- nvinfo : EIATTR_SPARSE_MMA_MASK
	.align		4
.L_231:
        /*00d8*/ 	.byte	0x03, 0x50
        /*00da*/ 	.short	0x0000


	//----- nvinfo : EIATTR_MAXREG_COUNT
	.align		4
        /*00dc*/ 	.byte	0x03, 0x1b
        /*00de*/ 	.short	0x00ff


	//----- nvinfo : EIATTR_MERCURY_ISA_VERSION
	.align		4
        /*00e0*/ 	.byte	0x03, 0x5f
        /*00e2*/ 	.short	0x0101


	//----- nvinfo : EIATTR_VRC_CTA_INIT_COUNT
	.align		4
        /*00e4*/ 	.byte	0x02, 0x4a
	.zero		1
	.zero		1


	//----- nvinfo : EIATTR_EXIT_INSTR_OFFSETS
	.align		4
        /*00e8*/ 	.byte	0x04, 0x1c
        /*00ea*/ 	.short	(.L_233 - .L_232)


	//   ....[0]....
.L_232:
        /*00ec*/ 	.word	0x000000d0


	//   ....[1]....
        /*00f0*/ 	.word	0x00000290


	//----- nvinfo : EIATTR_CBANK_PARAM_SIZE
	.align		4
.L_233:
        /*00f4*/ 	.byte	0x03, 0x19
        /*00f6*/ 	.short	0x0060


	//----- nvinfo : EIATTR_PARAM_CBANK
	.align		4
        /*00f8*/ 	.byte	0x04, 0x0a
        /*00fa*/ 	.short	(.L_235 - .L_234)
	.align		4
.L_234:
        /*00fc*/ 	.word	index@(.nv.constant0._Z6v1_PDEPdS_S_diiddddddd)
        /*0100*/ 	.short	0x0380
        /*0102*/ 	.short	0x0060


	//----- nvinfo : EIATTR_SW_WAR
	.align		4
.L_235:
        /*0104*/ 	.byte	0x04, 0x36
        /*0106*/ 	.short	(.L_237 - .L_236)
.L_236:
        /*0108*/ 	.word	0x00000008
.L_237:


//--------------------- .nv.callgraph             --------------------------
	.section	.nv.callgraph,"",@"SHT_CUDA_CALLGRAPH"
	.align	4
	.sectionentsize	8
	.align		4
        /*0000*/ 	.word	0x00000000
	.align		4
        /*0004*/ 	.word	0xffffffff
	.align		4
        /*0008*/ 	.word	0x00000000
	.align		4
        /*000c*/ 	.word	0xfffffffe
	.align		4
        /*0010*/ 	.word	0x00000000
	.align		4
        /*0014*/ 	.word	0xfffffffd
	.align		4
        /*0018*/ 	.word	0x00000000
	.align		4
        /*001c*/ 	.word	0xfffffffc


//--------------------- .text._Z12halos_kernelPdii --------------------------
	.section	.text._Z12halos_kernelPdii,"ax",@progbits
	.align	128
        .global         _Z12halos_kernelPdii
        .type           _Z12halos_kernelPdii,@function
        .size           _Z12halos_kernelPdii,(.L_x_40 - _Z12halos_kernelPdii)
        .other          _Z12halos_kernelPdii,@"STO_CUDA_ENTRY STV_DEFAULT"
_Z12halos_kernelPdii:
.text._Z12halos_kernelPdii:
[----:B------:R-:W-:Y:S01]  /*0000*/  LDC R1, c[0x0][0x37c] ;  /* 0x0000df00ff017b82 */ /* 0x000fe20000000800 */
[----:B------:R-:W0:Y:S07]  /*0010*/  S2R R2, SR_TID.Y ;  /* 0x0000000000027919 */ /* 0x000e2e0000002200 */
[----:B------:R-:W1:Y:S01]  /*0020*/  LDC R0, c[0x0][0x388] ;  /* 0x0000e200ff007b82 */ /* 0x000e620000000800 */
[----:B------:R-:W2:Y:S01]  /*0030*/  LDCU.64 UR4, c[0x0][0x358] ;  /* 0x00006b00ff0477ac */ /* 0x000ea20008000a00 */
[----:B------:R-:W-:Y:S01]  /*0040*/  BSSY.RECONVERGENT B0, `(.L_x_0) ;  /* 0x0000022000007945 */ /* 0x000fe20003800200 */
[----:B------:R-:W3:Y:S01]  /*0050*/  S2R R5, SR_TID.X ;  /* 0x0000000000057919 */ /* 0x000ee20000002100 */
[----:B-1----:R-:W-:Y:S01]  /*0060*/  VIADD R3, R0, 0x2 ;  /* 0x0000000200037836 */ /* 0x002fe20000000000 */
[----:B0-----:R-:W-:-:S03]  /*0070*/  ISETP.NE.AND P1, PT, R2, RZ, PT ;  /* 0x000000ff0200720c */ /* 0x001fc60003f25270 */
[----:B------:R-:W-:Y:S01]  /*0080*/  IMAD R2, R3, R2, R3 ;  /* 0x0000000203027224 */ /* 0x000fe200078e0203 */
[----:B---3--:R-:W-:-:S09]  /*0090*/  ISETP.NE.AND P0, PT, R5, RZ, PT ;  /* 0x000000ff0500720c */ /* 0x008fd20003f05270 */
[----:B--2---:R-:W-:Y:S05]  /*00a0*/  @P1 BRA `(.L_x_1) ;  /* 0x00000000006c1947 */ /* 0x004fea0003800000 */
[----:B------:R-:W0:Y:S01]  /*00b0*/  LDCU.64 UR6, c[0x0][0x380] ;  /* 0x00007000ff0677ac */ /* 0x000e220008000a00 */
[C---:B------:R-:W-:Y:S02]  /*00c0*/  IADD3 R16, P1, PT, R2.reuse, R5, RZ ;  /* 0x0000000502107210 */ /* 0x040fe40007f3e0ff */
[----:B------:R-:W-:Y:S02]  /*00d0*/  SHF.R.S32.HI R7, RZ, 0x1f, R3 ;  /* 0x0000001fff077819 */ /* 0x000fe40000011403 */
[----:B------:R-:W-:Y:S02]  /*00e0*/  LEA.HI.X.SX32 R18, R2, RZ, 0x1, P1 ;  /* 0x000000ff02127211 */ /* 0x000fe400008f0eff */
[----:B------:R-:W-:-:S05]  /*00f0*/  IADD3 R5, P1, PT, R3, R16, RZ ;  /* 0x0000001003057210 */ /* 0x000fca0007f3e0ff */
[----:B------:R-:W-:Y:S01]  /*0100*/  IMAD.X R6, R7, 0x1, R18, P1 ;  /* 0x0000000107067824 */ /* 0x000fe200008e0612 */
[----:B0-----:R-:W-:-:S04]  /*0110*/  LEA R4, P1, R5, UR6, 0x3 ;  /* 0x0000000605047c11 */ /* 0x001fc8000f8218ff */
[----:B------:R-:W-:-:S06]  /*0120*/  LEA.HI.X R5, R5, UR7, R6, 0x3, P1 ;  /* 0x0000000705057c11 */ /* 0x000fcc00088f1c06 */
[----:B------:R-:W2:Y:S01]  /*0130*/  LDG.E.64 R4, desc[UR4][R4.64+0x8] ;  /* 0x0000080404047981 */ /* 0x000ea2000c1e1b00 */
[----:B------:R-:W-:Y:S01]  /*0140*/  VIADD R6, R0, 0xfffffffe ;  /* 0xfffffffe00067836 */ /* 0x000fe20000000000 */
[----:B------:R-:W-:-:S03]  /*0150*/  IADD3 R9, P2, PT, -R3, R16, RZ ;  /* 0x0000001003097210 */ /* 0x000fc60007f5e1ff */
[----:B------:R-:W-:Y:S02]  /*0160*/  IMAD R10, R3, R6, RZ ;  /* 0x00000006030a7224 */ /* 0x000fe400078e02ff */
[----:B------:R-:W-:Y:S01]  /*0170*/  IMAD.X R14, R18, 0x1, ~R7, P2 ;  /* 0x00000001120e7824 */ /* 0x000fe200010e0e07 */
[C---:B------:R-:W-:Y:S02]  /*0180*/  LEA R8, P2, R9.reuse, UR6, 0x3 ;  /* 0x0000000609087c11 */ /* 0x040fe4000f8418ff */
[C---:B------:R-:W-:Y:S02]  /*0190*/  IADD3 R11, P1, PT, R10.reuse, R16, RZ ;  /* 0x000000100a0b7210 */ /* 0x040fe40007f3e0ff */
[----:B------:R-:W-:Y:S02]  /*01a0*/  LEA.HI.X R9, R9, UR7, R14, 0x3, P2 ;  /* 0x0000000709097c11 */ /* 0x000fe400090f1c0e */
[----:B------:R-:W-:Y:S02]  /*01b0*/  LEA.HI.X.SX32 R12, R10, R18, 0x1, P1 ;  /* 0x000000120a0c7211 */ /* 0x000fe400008f0eff */
[----:B------:R-:W-:-:S04]  /*01c0*/  LEA R6, P1, R11, UR6, 0x3 ;  /* 0x000000060b067c11 */ /* 0x000fc8000f8218ff */
[----:B------:R-:W-:Y:S01]  /*01d0*/  LEA.HI.X R7, R11, UR7, R12, 0x3, P1 ;  /* 0x000000070b077c11 */ /* 0x000fe200088f1c0c */
[----:B--2---:R0:W-:Y:S05]  /*01e0*/  STG.E.64 desc[UR4][R8.64+0x8], R4 ;  /* 0x0000080408007986 */ /* 0x0041ea000c101b04 */
[----:B------:R-:W2:Y:S01]  /*01f0*/  LDG.E.64 R6, desc[UR4][R6.64+0x8] ;  /* 0x0000080406067981 */ /* 0x000ea2000c1e1b00 */
[----:B------:R-:W-:-:S05]  /*0200*/  IMAD R3, R3, 0x2, R10 ;  /* 0x0000000203037824 */ /* 0x000fca00078e020a */
[----:B------:R-:W-:-:S04]  /*0210*/  IADD3 R11, P1, PT, R3, R16, RZ ;  /* 0x00000010030b7210 */ /* 0x000fc80007f3e0ff */
[----:B------:R-:W-:Y:S02]  /*0220*/  LEA.HI.X.SX32 R12, R3, R18, 0x1, P1 ;  /* 0x00000012030c7211 */ /* 0x000fe400008f0eff */
[----:B------:R-:W-:-:S04]  /*0230*/  LEA R10, P1, R11, UR6, 0x3 ;  /* 0x000000060b0a7c11 */ /* 0x000fc8000f8218ff */
[----:B------:R-:W-:-:S05]  /*0240*/  LEA.HI.X R11, R11, UR7, R12, 0x3, P1 ;  /* 0x000000070b0b7c11 */ /* 0x000fca00088f1c0c */
[----:B--2---:R0:W-:Y:S04]  /*0250*/  STG.E.64 desc[UR4][R10.64+0x8], R6 ;  /* 0x000008060a007986 */ /* 0x0041e8000c101b04 */
.L_x_1:
[----:B------:R-:W-:Y:S05]  /*0260*/  BSYNC.RECONVERGENT B0 ;  /* 0x0000000000007941 */ /* 0x000fea0003800200 */
.L_x_0:
[----:B------:R-:W-:Y:S05]  /*0270*/  @P0 EXIT ;  /* 0x000000000000094d */ /* 0x000fea0003800000 */
[----:B0-----:R-:W0:Y:S01]  /*0280*/  LDC.64 R4, c[0x0][0x380] ;  /* 0x0000e000ff047b82 */ /* 0x001e220000000a00 */
[----:B------:R-:W1:Y:S01]  /*0290*/  LDCU.64 UR6, c[0x0][0x380] ;  /* 0x00007000ff0677ac */ /* 0x000e620008000a00 */
[----:B0-----:R-:W-:-:S05]  /*02a0*/  IMAD.WIDE R4, R2, 0x8, R4 ;  /* 0x0000000802047825 */ /* 0x001fca00078e0204 */
[----:B------:R-:W2:Y:S01]  /*02b0*/  LDG.E.64 R6, desc[UR4][R4.64+0x10] ;  /* 0x0000100404067981 */ /* 0x000ea2000c1e1b00 */
[----:B------:R-:W-:Y:S01]  /*02c0*/  VIADD R3, R2, 0x1 ;  /* 0x0000000102037836 */ /* 0x000fe20000000000 */
[----:B------:R-:W-:-:S04]  /*02d0*/  SHF.R.S32.HI R2, RZ, 0x1f, R0 ;  /* 0x0000001fff027819 */ /* 0x000fc80000011400 */
[----:B------:R-:W-:-:S04]  /*02e0*/  IADD3 R8, P0, PT, R3, R0, RZ ;  /* 0x0000000003087210 */ /* 0x000fc80007f1e0ff */
[----:B------:R-:W-:Y:S02]  /*02f0*/  LEA.HI.X.SX32 R3, R3, R2, 0x1, P0 ;  /* 0x0000000203037211 */ /* 0x000fe400000f0eff */
[----:B-1----:R-:W-:-:S04]  /*0300*/  LEA R2, P0, R8, UR6, 0x3 ;  /* 0x0000000608027c11 */ /* 0x002fc8000f8018ff */
[----:B------:R-:W-:Y:S01]  /*0310*/  LEA.HI.X R3, R8, UR7, R3, 0x3, P0 ;  /* 0x0000000708037c11 */ /* 0x000fe200080f1c03 */
[----:B--2---:R-:W-:Y:S05]  /*0320*/  STG.E.64 desc[UR4][R4.64], R6 ;  /* 0x0000000604007986 */ /* 0x004fea000c101b04 */
[----:B------:R-:W2:Y:S01]  /*0330*/  LDG.E.64 R2, desc[UR4][R2.64+-0x10] ;  /* 0xfffff00402027981 */ /* 0x000ea2000c1e1b00 */
[----:B------:R-:W-:-:S05]  /*0340*/  IMAD.WIDE R8, R0, 0x8, R4 ;  /* 0x0000000800087825 */ /* 0x000fca00078e0204 */
[----:B--2---:R-:W-:Y:S01]  /*0350*/  STG.E.64 desc[UR4][R8.64+0x8], R2 ;  /* 0x0000080208007986 */ /* 0x004fe2000c101b04 */
[----:B------:R-:W-:Y:S05]  /*0360*/  EXIT ;  /* 0x000000000000794d */ /* 0x000fea0003800000 */
.L_x_2:
[----:B------:R-:W-:-:S00]  /*0370*/  BRA `(.L_x_2) ;  /* 0xfffffffc00fc7947 */ /* 0x000fc0000383ffff */
[----:B------:R-:W-:-:S00]  /*0380*/  NOP ;  /* 0x0000000000007918 */ /* 0x000fc00000000000 */
[----:B------:R-:W-:-:S00]  /*0390*/  NOP ;  /* 0x0000000000007918 */ /* 0x000fc00000000000 */
[----:B------:R-:W-:-:S00]  /*03a0*/  NOP ;  /* 0x0000000000007918 */ /* 0x000fc00000000000 */
[----:B------:R-:W-:-:S00]  /*03b0*/  NOP ;  /* 0x0000000000007918 */ /* 0x000fc00000000000 */
[----:B------:R-:W-:-:S00]  /*03c0*/  NOP ;  /* 0x0000000000007918 */ /* 0x000fc00000000000 */
[----:B------:R-:W-:-:S00]  /*03d0*/  NOP ;  /* 0x0000000000007918 */ /* 0x000fc00000000000 */
[----:B------:R-:W-:-:S00]  /*03e0*/  NOP ;  /* 0x0000000000007918 */ /* 0x000fc00000000000 */
[----:B------:R-:W-:-:S00]  /*03f0*/  NOP ;  /* 0x0000000000007918 */ /* 0x000fc00000000000 */
.L_x_40:


//--------------------- .text._Z9v4_kernelPdS_S_diiddddddd --------------------------
	.section	.text._Z9v4_kernelPdS_S_diiddddddd,"ax",@progbits
	.align	128
        .global         _Z9v4_kernelPdS_S_diiddddddd
        .type           _Z9v4_kernelPdS_S_diiddddddd,@function
        .size           _Z9v4_kernelPdS_S_diiddddddd,(.L_x_36 - _Z9v4_kernelPdS_S_diiddddddd)
        .other          _Z9v4_kernelPdS_S_diiddddddd,@"STO_CUDA_ENTRY STV_DEFAULT"
_Z9v4_kernelPdS_S_diiddddddd:
.text._Z9v4_kernelPdS_S_diiddddddd:
[----:B------:R-:W-:Y:S01]  /*0000*/  LDC R1, c[0x0][0x37c] ;  /* 0x0000df00ff017b82 */ /* 0x000fe20000000800 */
[----:B------:R-:W0:Y:S07]  /*0010*/  S2R R20, SR_TID.Y ;  /* 0x0000000000147919 */ /* 0x000e2e0000002200 */
[----:B------:R-:W1:Y:S01]  /*0020*/  LDC R0, c[0x0][0x360] ;  /* 0x0000d800ff007b82 */ /* 0x000e620000000800 */
[----:B------:R-:W2:Y:S01]  /*0030*/  LDCU.64 UR8, c[0x0][0x358] ;  /* 0x00006b00ff0877ac */ /* 0x000ea20008000a00 */
[----:B------:R-:W1:Y:S01]  /*0040*/  S2R R23, SR_TID.X ;  /* 0x0000000000177919 */ /* 0x000e620000002100 */
[----:B------:R-:W3:Y:S05]  /*0050*/  LDCU UR7, c[0x0][0x3a0] ;  /* 0x00007400ff0777ac */ /* 0x000eea0008000800 */
[----:B------:R-:W1:Y:S08]  /*0060*/  S2UR UR4, SR_CTAID.X ;  /* 0x00000000000479c3 */ /* 0x000e700000002500 */
[----:B------:R-:W4:Y:S08]  /*0070*/  S2UR UR5, SR_CTAID.Y ;  /* 0x00000000000579c3 */ /* 0x000f300000002600 */
[----:B------:R-:W5:Y:S01]  /*0080*/  LDC R21, c[0x0][0x3a4] ;  /* 0x0000e900ff157b82 */ /* 0x000f620000000800 */
[----:B0-----:R-:W-:-:S07]  /*0090*/  ISETP.NE.AND P1, PT, R20, RZ, PT ;  /* 0x000000ff1400720c */ /* 0x001fce0003f25270 */
[----:B------:R-:W4:Y:S01]  /*00a0*/  LDC R3, c[0x0][0x364] ;  /* 0x0000d900ff037b82 */ /* 0x000f220000000800 */
[----:B-1----:R-:W-:Y:S01]  /*00b0*/  IMAD R0, R0, UR4, R23 ;  /* 0x0000000400007c24 */ /* 0x002fe2000f8e0217 */
[----:B------:R-:W-:-:S03]  /*00c0*/  ISETP.NE.AND P2, PT, R23, RZ, PT ;  /* 0x000000ff1700720c */ /* 0x000fc60003f45270 */
[----:B------:R-:W-:-:S03]  /*00d0*/  VIADD R0, R0, 0x1 ;  /* 0x0000000100007836 */ /* 0x000fc60000000000 */
[----:B------:R-:W0:Y:S08]  /*00e0*/  LDC.64 R18, c[0x0][0x388] ;  /* 0x0000e200ff127b82 */ /* 0x000e300000000a00 */
[----:B------:R-:W1:Y:S01]  /*00f0*/  @!P1 LDC.64 R8, c[0x0][0x388] ;  /* 0x0000e200ff089b82 */ /* 0x000e620000000a00 */
[----:B-----5:R-:W-:Y:S01]  /*0100*/  VIADD R5, R21, 0x2 ;  /* 0x0000000215057836 */ /* 0x020fe20000000000 */
[----:B------:R-:W-:-:S03]  /*0110*/  @!P1 SHF.R.S32.HI R4, RZ, 0x1f, R21 ;  /* 0x0000001fff049819 */ /* 0x000fc60000011415 */
[----:B------:R-:W-:-:S03]  /*0120*/  @!P1 IMAD.SHL.U32 R13, R5, 0x10, RZ ;  /* 0x00000010050d9824 */ /* 0x000fc600078e00ff */
[----:B------:R-:W5:Y:S01]  /*0130*/  LDC.64 R16, c[0x0][0x390] ;  /* 0x0000e400ff107b82 */ /* 0x000f620000000a00 */
[----:B----4-:R-:W-:-:S04]  /*0140*/  IMAD R22, R3, UR5, R20 ;  /* 0x0000000503167c24 */ /* 0x010fc8000f8e0214 */
[----:B------:R-:W-:-:S04]  /*0150*/  IMAD R3, R22, R5, R5 ;  /* 0x0000000516037224 */ /* 0x000fc800078e0205 */
[----:B------:R-:W-:-:S04]  /*0160*/  IMAD.IADD R2, R0, 0x1, R3 ;  /* 0x0000000100027824 */ /* 0x000fc800078e0203 */
[C---:B0-----:R-:W-:Y:S01]  /*0170*/  IMAD.WIDE R18, R2.reuse, 0x8, R18 ;  /* 0x0000000802127825 */ /* 0x041fe200078e0212 */
[----:B------:R-:W-:Y:S02]  /*0180*/  @!P1 IADD3 R6, P0, PT, R2, -R21, RZ ;  /* 0x8000001502069210 */ /* 0x000fe40007f1e0ff */
[----:B------:R-:W-:Y:S02]  /*0190*/  SHF.R.S32.HI R3, RZ, 0x1f, R2 ;  /* 0x0000001fff037819 */ /* 0x000fe40000011402 */
[----:B--2---:R-:W2:Y:S01]  /*01a0*/  @!P2 LDG.E.64 R10, desc[UR8][R18.64+-0x8] ;  /* 0xfffff808120aa981 */ /* 0x004ea2000c1e1b00 */
[----:B------:R-:W-:-:S03]  /*01b0*/  @!P1 IMAD.WIDE R12, R13, 0x8, R18 ;  /* 0x000000080d0c9825 */ /* 0x000fc600078e0212 */
[----:B------:R-:W4:Y:S01]  /*01c0*/  @!P2 LDG.E.64 R14, desc[UR8][R18.64+0x80] ;  /* 0x00008008120ea981 */ /* 0x000f22000c1e1b00 */
[----:B------:R-:W-:Y:S01]  /*01d0*/  @!P1 IMAD.X R4, R3, 0x1, ~R4, P0 ;  /* 0x0000000103049824 */ /* 0x000fe200000e0e04 */
[----:B-1----:R-:W-:Y:S01]  /*01e0*/  @!P1 LEA R8, P0, R6, R8, 0x3 ;  /* 0x0000000806089211 */ /* 0x002fe200078018ff */
[----:B-----5:R-:W-:Y:S01]  /*01f0*/  IMAD.WIDE R16, R2, 0x8, R16 ;  /* 0x0000000802107825 */ /* 0x020fe200078e0210 */
[----:B------:R-:W5:Y:S02]  /*0200*/  @!P1 LDG.E.64 R12, desc[UR8][R12.64] ;  /* 0x000000080c0c9981 */ /* 0x000f64000c1e1b00 */
[----:B------:R-:W-:Y:S02]  /*0210*/  @!P1 LEA.HI.X R9, R6, R9, R4, 0x3, P0 ;  /* 0x0000000906099211 */ /* 0x000fe400000f1c04 */
[----:B------:R0:W2:Y:S04]  /*0220*/  LDG.E.64 R4, desc[UR8][R18.64] ;  /* 0x0000000812047981 */ /* 0x0000a8000c1e1b00 */
[----:B------:R-:W4:Y:S04]  /*0230*/  LDG.E.64 R6, desc[UR8][R16.64] ;  /* 0x0000000810067981 */ /* 0x000f28000c1e1b00 */
[----:B------:R-:W5:Y:S01]  /*0240*/  @!P1 LDG.E.64 R8, desc[UR8][R8.64+-0x10] ;  /* 0xfffff00808089981 */ /* 0x000f62000c1e1b00 */
[----:B------:R-:W1:Y:S01]  /*0250*/  S2UR UR6, SR_CgaCtaId ;  /* 0x00000000000679c3 */ /* 0x000e620000008800 */
[----:B------:R-:W-:-:S02]  /*0260*/  UMOV UR4, 0x400 ;  /* 0x0000040000047882 */ /* 0x000fc40000000000 */
[----:B------:R-:W-:Y:S01]  /*0270*/  UIADD3 UR5, UPT, UPT, UR4, 0xa20, URZ ;  /* 0x00000a2004057890 */ /* 0x000fe2000fffe0ff */
[----:B------:R-:W-:Y:S01]  /*0280*/  IMAD R20, R20, 0x12, R23 ;  /* 0x0000001214147824 */ /* 0x000fe200078e0217 */
[----:B------:R-:W-:Y:S01]  /*0290*/  ISETP.GE.AND P0, PT, R22, R21, PT ;  /* 0x000000151600720c */ /* 0x000fe20003f06270 */
[----:B-1----:R-:W-:Y:S02]  /*02a0*/  ULEA UR4, UR6, UR4, 0x18 ;  /* 0x0000000406047291 */ /* 0x002fe4000f8ec0ff */
[----:B------:R-:W-:-:S04]  /*02b0*/  ULEA UR5, UR6, UR5, 0x18 ;  /* 0x0000000506057291 */ /* 0x000fc8000f8ec0ff */
[C---:B------:R-:W-:Y:S02]  /*02c0*/  LEA R21, R20.reuse, UR4, 0x3 ;  /* 0x0000000414157c11 */ /* 0x040fe4000f8e18ff */
[----:B0-----:R-:W-:Y:S02]  /*02d0*/  LEA R19, R20, UR5, 0x3 ;  /* 0x0000000514137c11 */ /* 0x001fe4000f8e18ff */
[----:B---3--:R-:W-:Y:S01]  /*02e0*/  ISETP.GT.OR P0, PT, R0, UR7, P0 ;  /* 0x0000000700007c0c */ /* 0x008fe20008704670 */
[----:B--2---:R0:W-:Y:S04]  /*02f0*/  STS.64 [R21+0x98], R4 ;  /* 0x0000980415007388 */ /* 0x0041e80000000a00 */
[----:B----4-:R0:W-:Y:S04]  /*0300*/  STS.64 [R19+0x98], R6 ;  /* 0x0000980613007388 */ /* 0x0101e80000000a00 */
[----:B-----5:R0:W-:Y:S04]  /*0310*/  @!P1 STS.64 [R21+0x8], R8 ;  /* 0x0000080815009388 */ /* 0x0201e80000000a00 */
[----:B------:R0:W-:Y:S04]  /*0320*/  @!P2 STS.64 [R21+0x90], R10 ;  /* 0x0000900a1500a388 */ /* 0x0001e80000000a00 */
[----:B------:R0:W-:Y:S04]  /*0330*/  @!P2 STS.64 [R21+0x118], R14 ;  /* 0x0001180e1500a388 */ /* 0x0001e80000000a00 */
[----:B------:R0:W-:Y:S01]  /*0340*/  @!P1 STS.64 [R21+0x998], R12 ;  /* 0x0009980c15009388 */ /* 0x0001e20000000a00 */
[----:B------:R-:W-:Y:S06]  /*0350*/  BAR.SYNC.DEFER_BLOCKING 0x0 ;  /* 0x0000000000007b1d */ /* 0x000fec0000010000 */
[----:B------:R-:W-:Y:S05]  /*0360*/  @P0 EXIT ;  /* 0x000000000000094d */ /* 0x000fea0003800000 */
[----:B0-----:R-:W-:Y:S01]  /*0370*/  LDS.64 R6, [R21+0xa0] ;  /* 0x0000a00015067984 */ /* 0x001fe20000000a00 */
[----:B------:R-:W0:Y:S01]  /*0380*/  LDCU.64 UR4, c[0x0][0x398] ;  /* 0x00007300ff0477ac */ /* 0x000e220008000a00 */
[----:B------:R-:W-:Y:S02]  /*0390*/  BSSY.RECONVERGENT B0, `(.L_x_3) ;  /* 0x000002b000007945 */ /* 0x000fe40003800200 */
[----:B------:R-:W1:Y:S01]  /*03a0*/  LDS.64 R8, [R21+0x90] ;  /* 0x0000900015087984 */ /* 0x000e620000000a00 */
[----:B------:R-:W2:Y:S03]  /*03b0*/  LDCU.64 UR6, c[0x0][0x3a8] ;  /* 0x00007500ff0677ac */ /* 0x000ea60008000a00 */
[----:B------:R-:W3:Y:S01]  /*03c0*/  LDS.64 R4, [R21+0x98] ;  /* 0x0000980015047984 */ /* 0x000ee20000000a00 */
[----:B------:R-:W4:Y:S03]  /*03d0*/  LDCU.128 UR12, c[0x0][0x3b0] ;  /* 0x00007600ff0c77ac */ /* 0x000f260008000c00 */
[----:B------:R-:W5:Y:S04]  /*03e0*/  LDS.64 R10, [R21+0x128] ;  /* 0x00012800150a7984 */ /* 0x000f680000000a00 */
[----:B------:R-:W0:Y:S04]  /*03f0*/  LDS.64 R12, [R21+0x8] ;  /* 0x00000800150c7984 */ /* 0x000e280000000a00 */
[----:B------:R-:W4:Y:S01]  /*0400*/  LDS.64 R14, [R19+0x98] ;  /* 0x00009800130e7984 */ /* 0x000f220000000a00 */
[----:B-1----:R-:W-:-:S08]  /*0410*/  DADD R6, R6, R8 ;  /* 0x0000000006067229 */ /* 0x002fd00000000008 */
[----:B---3--:R-:W-:-:S08]  /*0420*/  DFMA R6, R4, -4, R6 ;  /* 0xc01000000406782b */ /* 0x008fd00000000006 */
[----:B-----5:R-:W-:-:S08]  /*0430*/  DADD R6, R6, R10 ;  /* 0x0000000006067229 */ /* 0x020fd0000000000a */
[----:B0-----:R-:W-:-:S08]  /*0440*/  DADD R6, R6, R12 ;  /* 0x0000000006067229 */ /* 0x001fd0000000000c */
[----:B------:R-:W-:Y:S01]  /*0450*/  DFMA R6, R6, UR4, R4 ;  /* 0x0000000406067c2b */ /* 0x000fe20008000004 */
[----:B------:R-:W0:Y:S07]  /*0460*/  LDCU.64 UR4, c[0x0][0x3d0] ;  /* 0x00007a00ff0477ac */ /* 0x000e2e0008000a00 */
[C---:B--2---:R-:W-:Y:S02]  /*0470*/  DMUL R4, R6.reuse, UR6 ;  /* 0x0000000606047c28 */ /* 0x044fe40008000000 */
[----:B----4-:R-:W-:-:S02]  /*0480*/  DADD R8, R6, -UR14 ;  /* 0x8000000e06087e29 */ /* 0x010fc40008000000 */
[----:B------:R-:W-:-:S06]  /*0490*/  DADD R10, R6, -1 ;  /* 0xbff00000060a7429 */ /* 0x000fcc0000000000 */
[----:B------:R-:W-:-:S08]  /*04a0*/  DMUL R4, R4, R8 ;  /* 0x0000000804047228 */ /* 0x000fd00000000000 */
[----:B------:R-:W-:-:S08]  /*04b0*/  DMUL R4, R4, R10 ;  /* 0x0000000a04047228 */ /* 0x000fd00000000000 */
[----:B------:R-:W-:-:S08]  /*04c0*/  DFMA R4, R6, R14, R4 ;  /* 0x0000000e0604722b */ /* 0x000fd00000000004 */
[----:B------:R-:W-:Y:S01]  /*04d0*/  DFMA R12, -R4, UR12, R6 ;  /* 0x0000000c040c7c2b */ /* 0x000fe20008000106 */
[----:B------:R-:W-:-:S07]  /*04e0*/  IMAD.MOV.U32 R4, RZ, RZ, 0x1 ;  /* 0x00000001ff047424 */ /* 0x000fce00078e00ff */
[----:B0-----:R-:W-:Y:S01]  /*04f0*/  DADD R8, R12, UR4 ;  /* 0x000000040c087e29 */ /* 0x001fe20008000000 */
[----:B------:R-:W0:Y:S05]  /*0500*/  LDCU.64 UR4, c[0x0][0x3c8] ;  /* 0x00007900ff0477ac */ /* 0x000e2a0008000a00 */
[----:B------:R-:W1:Y:S02]  /*0510*/  MUFU.RCP64H R5, R9 ;  /* 0x0000000900057308 */ /* 0x000e640000001800 */
[----:B-1----:R-:W-:-:S08]  /*0520*/  DFMA R6, -R8, R4, 1 ;  /* 0x3ff000000806742b */ /* 0x002fd00000000104 */
[----:B------:R-:W-:-:S08]  /*0530*/  DFMA R6, R6, R6, R6 ;  /* 0x000000060606722b */ /* 0x000fd00000000006 */
[----:B------:R-:W-:Y:S02]  /*0540*/  DFMA R4, R4, R6, R4 ;  /* 0x000000060404722b */ /* 0x000fe40000000004 */
[----:B0-----:R-:W-:-:S06]  /*0550*/  DMUL R6, R14, UR4 ;  /* 0x000000040e067c28 */ /* 0x001fcc0008000000 */
[----:B------:R-:W-:Y:S01]  /*0560*/  DFMA R10, -R8, R4, 1 ;  /* 0x3ff00000080a742b */ /* 0x000fe20000000104 */
[----:B------:R-:W-:Y:S03]  /*0570*/  BAR.SYNC.DEFER_BLOCKING 0x0 ;  /* 0x0000000000007b1d */ /* 0x000fe60000010000 */
[----:B------:R-:W-:-:S04]  /*0580*/  FSETP.GEU.AND P1, PT, |R7|, 6.5827683646048100446e-37, PT ;  /* 0x036000000700780b */ /* 0x000fc80003f2e200 */
[----:B------:R-:W-:-:S08]  /*0590*/  DFMA R4, R4, R10, R4 ;  /* 0x0000000a0404722b */ /* 0x000fd00000000004 */
[----:B------:R-:W-:-:S08]  /*05a0*/  DMUL R10, R6, R4 ;  /* 0x00000004060a7228 */ /* 0x000fd00000000000 */
[----:B------:R-:W-:-:S08]  /*05b0*/  DFMA R18, -R8, R10, R6 ;  /* 0x0000000a0812722b */ /* 0x000fd00000000106 */
[----:B------:R-:W-:-:S10]  /*05c0*/  DFMA R4, R4, R18, R10 ;  /* 0x000000120404722b */ /* 0x000fd4000000000a */
[----:B------:R-:W-:-:S05]  /*05d0*/  FFMA R0, RZ, R9, R5 ;  /* 0x00000009ff007223 */ /* 0x000fca0000000005 */
[----:B------:R-:W-:-:S13]  /*05e0*/  FSETP.GT.AND P0, PT, |R0|, 1.469367938527859385e-39, PT ;  /* 0x001000000000780b */ /* 0x000fda0003f04200 */
[----:B------:R-:W-:Y:S05]  /*05f0*/  @P0 BRA P1, `(.L_x_4) ;  /* 0x0000000000100947 */ /* 0x000fea0000800000 */
[----:B------:R-:W-:-:S07]  /*0600*/  MOV R0, 0x620 ;  /* 0x0000062000007802 */ /* 0x000fce0000000f00 */
[----:B------:R-:W-:Y:S05]  /*0610*/  CALL.REL.NOINC `($__internal_0_$__cuda_sm20_div_rn_f64_full) ;  /* 0x0000000000507944 */ /* 0x000fea0003c00000 */
[----:B------:R-:W-:Y:S02]  /*0620*/  IMAD.MOV.U32 R4, RZ, RZ, R6 ;  /* 0x000000ffff047224 */ /* 0x000fe400078e0006 */
[----:B------:R-:W-:-:S07]  /*0630*/  IMAD.MOV.U32 R5, RZ, RZ, R7 ;  /* 0x000000ffff057224 */ /* 0x000fce00078e0007 */
.L_x_4:
[----:B------:R-:W-:Y:S05]  /*0640*/  BSYNC.RECONVERGENT B0 ;  /* 0x0000000000007941 */ /* 0x000fea0003800200 */
.L_x_3:
[----:B------:R-:W0:Y:S01]  /*0650*/  LDCU.64 UR6, c[0x0][0x3d8] ;  /* 0x00007b00ff0677ac */ /* 0x000e220008000a00 */
[----:B------:R-:W1:Y:S01]  /*0660*/  LDCU.64 UR4, c[0x0][0x3c0] ;  /* 0x00007800ff0477ac */ /* 0x000e620008000a00 */
[----:B------:R-:W2:Y:S01]  /*0670*/  LDCU.64 UR12, c[0x0][0x3a8] ;  /* 0x00007500ff0c77ac */ /* 0x000ea20008000a00 */
[----:B------:R-:W3:Y:S01]  /*0680*/  LDCU.64 UR10, c[0x0][0x3b0] ;  /* 0x00007600ff0a77ac */ /* 0x000ee20008000a00 */
[----:B0-----:R-:W-:Y:S01]  /*0690*/  DADD R8, R12, -UR6 ;  /* 0x800000060c087e29 */ /* 0x001fe20008000000 */
[----:B------:R-:W0:Y:S01]  /*06a0*/  LDCU.64 UR6, c[0x0][0x380] ;  /* 0x00007000ff0677ac */ /* 0x000e220008000a00 */
[----:B-1----:R-:W-:Y:S02]  /*06b0*/  DADD R4, R4, UR4 ;  /* 0x0000000404047e29 */ /* 0x002fe40008000000 */
[----:B--2---:R-:W-:-:S04]  /*06c0*/  DMUL R6, R12, UR12 ;  /* 0x0000000c0c067c28 */ /* 0x004fc80008000000 */
[----:B------:R-:W-:Y:S02]  /*06d0*/  DADD R8, R8, -1 ;  /* 0xbff0000008087429 */ /* 0x000fe40000000000 */
[----:B---3--:R-:W-:-:S06]  /*06e0*/  DMUL R4, R4, UR10 ;  /* 0x0000000a04047c28 */ /* 0x008fcc0008000000 */
[----:B------:R-:W-:Y:S01]  /*06f0*/  DFMA R6, -R6, R8, -R14 ;  /* 0x000000080606722b */ /* 0x000fe2000000090e */
[----:B0-----:R-:W-:-:S04]  /*0700*/  LEA R8, P0, R2, UR6, 0x3 ;  /* 0x0000000602087c11 */ /* 0x001fc8000f8018ff */
[----:B------:R-:W-:-:S03]  /*0710*/  LEA.HI.X R9, R2, UR7, R3, 0x3, P0 ;  /* 0x0000000702097c11 */ /* 0x000fc600080f1c03 */
[----:B------:R-:W-:Y:S02]  /*0720*/  DFMA R4, R4, R6, R14 ;  /* 0x000000060404722b */ /* 0x000fe4000000000e */
[----:B------:R-:W-:Y:S05]  /*0730*/  STG.E.64 desc[UR8][R8.64], R12 ;  /* 0x0000000c08007986 */ /* 0x000fea000c101b08 */
[----:B------:R-:W-:Y:S01]  /*0740*/  STG.E.64 desc[UR8][R16.64], R4 ;  /* 0x0000000410007986 */ /* 0x000fe2000c101b08 */
[----:B------:R-:W-:Y:S05]  /*0750*/  EXIT ;  /* 0x000000000000794d */ /* 0x000fea0003800000 */
        .weak           $__internal_0_$__cuda_sm20_div_rn_f64_full
        .type           $__internal_0_$__cuda_sm20_div_rn_f64_full,@function
        .size           $__internal_0_$__cuda_sm20_div_rn_f64_full,(.L_x_36 - $__internal_0_$__cuda_sm20_div_rn_f64_full)
$__internal_0_$__cuda_sm20_div_rn_f64_full:
[C---:B------:R-:W-:Y:S01]  /*0760*/  FSETP.GEU.AND P0, PT, |R9|.reuse, 1.469367938527859385e-39, PT ;  /* 0x001000000900780b */ /* 0x040fe20003f0e200 */
[----:B------:R-:W-:Y:S01]  /*0770*/  IMAD.MOV.U32 R22, RZ, RZ, 0x1 ;  /* 0x00000001ff167424 */ /* 0x000fe200078e00ff */
[----:B------:R-:W-:Y:S01]  /*0780*/  LOP3.LUT R10, R9, 0x800fffff, RZ, 0xc0, !PT ;  /* 0x800fffff090a7812 */ /* 0x000fe200078ec0ff */
[----:B------:R-:W-:Y:S01]  /*0790*/  BSSY.RECONVERGENT B1, `(.L_x_5) ;  /* 0x0000054000017945 */ /* 0x000fe20003800200 */
[C---:B------:R-:W-:Y:S02]  /*07a0*/  FSETP.GEU.AND P2, PT, |R7|.reuse, 1.469367938527859385e-39, PT ;  /* 0x001000000700780b */ /* 0x040fe40003f4e200 */
[----:B------:R-:W-:Y:S01]  /*07b0*/  LOP3.LUT R11, R10, 0x3ff00000, RZ, 0xfc, !PT ;  /* 0x3ff000000a0b7812 */ /* 0x000fe200078efcff */
[----:B------:R-:W-:Y:S01]  /*07c0*/  IMAD.MOV.U32 R10, RZ, RZ, R8 ;  /* 0x000000ffff0a7224 */ /* 0x000fe200078e0008 */
[----:B------:R-:W-:Y:S02]  /*07d0*/  LOP3.LUT R4, R7, 0x7ff00000, RZ, 0xc0, !PT ;  /* 0x7ff0000007047812 */ /* 0x000fe400078ec0ff */
[----:B------:R-:W-:-:S03]  /*07e0*/  LOP3.LUT R27, R9, 0x7ff00000, RZ, 0xc0, !PT ;  /* 0x7ff00000091b7812 */ /* 0x000fc600078ec0ff */
[----:B------:R-:W-:Y:S01]  /*07f0*/  @!P0 DMUL R10, R8, 8.98846567431157953865e+307 ;  /* 0x7fe00000080a8828 */ /* 0x000fe20000000000 */
[----:B------:R-:W-:-:S03]  /*0800*/  ISETP.GE.U32.AND P1, PT, R4, R27, PT ;  /* 0x0000001b0400720c */ /* 0x000fc60003f26070 */
[----:B------:R-:W-:Y:S02]  /*0810*/  @!P2 LOP3.LUT R5, R9, 0x7ff00000, RZ, 0xc0, !PT ;  /* 0x7ff000000905a812 */ /* 0x000fe400078ec0ff */
[----:B------:R-:W0:Y:S02]  /*0820*/  MUFU.RCP64H R23, R11 ;  /* 0x0000000b00177308 */ /* 0x000e240000001800 */
[----:B------:R-:W-:Y:S01]  /*0830*/  @!P2 ISETP.GE.U32.AND P3, PT, R4, R5, PT ;  /* 0x000000050400a20c */ /* 0x000fe20003f66070 */
[----:B------:R-:W-:Y:S01]  /*0840*/  IMAD.MOV.U32 R5, RZ, RZ, 0x1ca00000 ;  /* 0x1ca00000ff057424 */ /* 0x000fe200078e00ff */
[----:B------:R-:W-:-:S04]  /*0850*/  @!P0 LOP3.LUT R27, R11, 0x7ff00000, RZ, 0xc0, !PT ;  /* 0x7ff000000b1b8812 */ /* 0x000fc800078ec0ff */
[----:B------:R-:W-:-:S04]  /*0860*/  @!P2 SEL R21, R5, 0x63400000, !P3 ;  /* 0x634000000515a807 */ /* 0x000fc80005800000 */
[----:B------:R-:W-:-:S04]  /*0870*/  @!P2 LOP3.LUT R24, R21, 0x80000000, R7, 0xf8, !PT ;  /* 0x800000001518a812 */ /* 0x000fc800078ef807 */
[----:B------:R-:W-:Y:S01]  /*0880*/  @!P2 LOP3.LUT R25, R24, 0x100000, RZ, 0xfc, !PT ;  /* 0x001000001819a812 */ /* 0x000fe200078efcff */
[----:B0-----:R-:W-:Y:S01]  /*0890*/  DFMA R18, R22, -R10, 1 ;  /* 0x3ff000001612742b */ /* 0x001fe2000000080a */
[----:B------:R-:W-:-:S07]  /*08a0*/  @!P2 IMAD.MOV.U32 R24, RZ, RZ, RZ ;  /* 0x000000ffff18a224 */ /* 0x000fce00078e00ff */
[----:B------:R-:W-:-:S08]  /*08b0*/  DFMA R18, R18, R18, R18 ;  /* 0x000000121212722b */ /* 0x000fd00000000012 */
[----:B------:R-:W-:Y:S01]  /*08c0*/  DFMA R22, R22, R18, R22 ;  /* 0x000000121616722b */ /* 0x000fe20000000016 */
[----:B------:R-:W-:Y:S01]  /*08d0*/  SEL R19, R5, 0x63400000, !P1 ;  /* 0x6340000005137807 */ /* 0x000fe20004800000 */
[----:B------:R-:W-:-:S03]  /*08e0*/  IMAD.MOV.U32 R18, RZ, RZ, R6 ;  /* 0x000000ffff127224 */ /* 0x000fc600078e0006 */
[----:B------:R-:W-:-:S03]  /*08f0*/  LOP3.LUT R19, R19, 0x800fffff, R7, 0xf8, !PT ;  /* 0x800fffff13137812 */ /* 0x000fc600078ef807 */
[----:B------:R-:W-:-:S03]  /*0900*/  DFMA R20, R22, -R10, 1 ;  /* 0x3ff000001614742b */ /* 0x000fc6000000080a */
[----:B------:R-:W-:-:S05]  /*0910*/  @!P2 DFMA R18, R18, 2, -R24 ;  /* 0x400000001212a82b */ /* 0x000fca0000000818 */
[----:B------:R-:W-:-:S08]  /*0920*/  DFMA R20, R22, R20, R22 ;  /* 0x000000141614722b */ /* 0x000fd00000000016 */
[----:B------:R-:W-:-:S08]  /*0930*/  DMUL R22, R20, R18 ;  /* 0x0000001214167228 */ /* 0x000fd00000000000 */
[----:B------:R-:W-:-:S08]  /*0940*/  DFMA R24, R22, -R10, R18 ;  /* 0x8000000a1618722b */ /* 0x000fd00000000012 */
[----:B------:R-:W-:Y:S01]  /*0950*/  DFMA R24, R20, R24, R22 ;  /* 0x000000181418722b */ /* 0x000fe20000000016 */
[----:B------:R-:W-:Y:S01]  /*0960*/  IMAD.MOV.U32 R20, RZ, RZ, R4 ;  /* 0x000000ffff147224 */ /* 0x000fe200078e0004 */
[----:B------:R-:W-:Y:S01]  /*0970*/  @!P2 LOP3.LUT R20, R19, 0x7ff00000, RZ, 0xc0, !PT ;  /* 0x7ff000001314a812 */ /* 0x000fe200078ec0ff */
[----:B------:R-:W-:-:S04]  /*0980*/  VIADD R22, R27, 0xffffffff ;  /* 0xffffffff1b167836 */ /* 0x000fc80000000000 */
[----:B------:R-:W-:-:S05]  /*0990*/  VIADD R21, R20, 0xffffffff ;  /* 0xffffffff14157836 */ /* 0x000fca0000000000 */
[----:B------:R-:W-:-:S04]  /*09a0*/  ISETP.GT.U32.AND P0, PT, R21, 0x7feffffe, PT ;  /* 0x7feffffe1500780c */ /* 0x000fc80003f04070 */
[----:B------:R-:W-:-:S13]  /*09b0*/  ISETP.GT.U32.OR P0, PT, R22, 0x7feffffe, P0 ;  /* 0x7feffffe1600780c */ /* 0x000fda0000704470 */
[----:B------:R-:W-:Y:S05]  /*09c0*/  @P0 BRA `(.L_x_6) ;  /* 0x00000000006c0947 */ /* 0x000fea0003800000 */
[----:B------:R-:W-:Y:S01]  /*09d0*/  LOP3.LUT R7, R9, 0x7ff00000, RZ, 0xc0, !PT ;  /* 0x7ff0000009077812 */ /* 0x000fe200078ec0ff */
[----:B------:R-:W-:-:S03]  /*09e0*/  IMAD.MOV.U32 R20, RZ, RZ, RZ ;  /* 0x000000ffff147224 */ /* 0x000fc600078e00ff */
[CC--:B------:R-:W-:Y:S02]  /*09f0*/  VIADDMNMX R6, R4.reuse, -R7.reuse, 0xb9600000, !PT ;  /* 0xb960000004067446 */ /* 0x0c0fe40007800907 */
[----:B------:R-:W-:Y:S02]  /*0a00*/  ISETP.GE.U32.AND P0, PT, R4, R7, PT ;  /* 0x000000070400720c */ /* 0x000fe40003f06070 */
[----:B------:R-:W-:Y:S02]  /*0a10*/  VIMNMX R6, PT, PT, R6, 0x46a00000, PT ;  /* 0x46a0000006067848 */ /* 0x000fe40003fe0100 */
[----:B------:R-:W-:-:S05]  /*0a20*/  SEL R5, R5, 0x63400000, !P0 ;  /* 0x6340000005057807 */ /* 0x000fca0004000000 */
[----:B------:R-:W-:-:S04]  /*0a30*/  IMAD.IADD R6, R6, 0x1, -R5 ;  /* 0x0000000106067824 */ /* 0x000fc800078e0a05 */
[----:B------:R-:W-:-:S06]  /*0a40*/  VIADD R21, R6, 0x7fe00000 ;  /* 0x7fe0000006157836 */ /* 0x000fcc0000000000 */
[----:B------:R-:W-:-:S10]  /*0a50*/  DMUL R4, R24, R20 ;  /* 0x0000001418047228 */ /* 0x000fd40000000000 */
[----:B------:R-:W-:-:S13]  /*0a60*/  FSETP.GTU.AND P0, PT, |R5|, 1.469367938527859385e-39, PT ;  /* 0x001000000500780b */ /* 0x000fda0003f0c200 */
[----:B------:R-:W-:Y:S05]  /*0a70*/  @P0 BRA `(.L_x_7) ;  /* 0x0000000000940947 */ /* 0x000fea0003800000 */
[----:B------:R-:W-:Y:S01]  /*0a80*/  DFMA R10, R24, -R10, R18 ;  /* 0x8000000a180a722b */ /* 0x000fe20000000012 */
[----:B------:R-:W-:-:S09]  /*0a90*/  IMAD.MOV.U32 R20, RZ, RZ, RZ ;  /* 0x000000ffff147224 */ /* 0x000fd200078e00ff */
[C---:B------:R-:W-:Y:S02]  /*0aa0*/  FSETP.NEU.AND P0, PT, R11.reuse, RZ, PT ;  /* 0x000000ff0b00720b */ /* 0x040fe40003f0d000 */
[----:B------:R-:W-:-:S04]  /*0ab0*/  LOP3.LUT R7, R11, 0x80000000, R9, 0x48, !PT ;  /* 0x800000000b077812 */ /* 0x000fc800078e4809 */
[----:B------:R-:W-:-:S07]  /*0ac0*/  LOP3.LUT R21, R7, R21, RZ, 0xfc, !PT ;  /* 0x0000001507157212 */ /* 0x000fce00078efcff */
[----:B------:R-:W-:Y:S05]  /*0ad0*/  @!P0 BRA `(.L_x_7) ;  /* 0x00000000007c8947 */ /* 0x000fea0003800000 */
[----:B------:R-:W-:Y:S01]  /*0ae0*/  IMAD.MOV R9, RZ, RZ, -R6 ;  /* 0x000000ffff097224 */ /* 0x000fe200078e0a06 */
[----:B------:R-:W-:Y:S01]  /*0af0*/  DMUL.RP R20, R24, R20 ;  /* 0x0000001418147228 */ /* 0x000fe20000008000 */
[----:B------:R-:W-:-:S06]  /*0b00*/  IMAD.MOV.U32 R8, RZ, RZ, RZ ;  /* 0x000000ffff087224 */ /* 0x000fcc00078e00ff */
[----:B------:R-:W-:-:S03]  /*0b10*/  DFMA R8, R4, -R8, R24 ;  /* 0x800000080408722b */ /* 0x000fc60000000018 */
[----:B------:R-:W-:-:S03]  /*0b20*/  LOP3.LUT R7, R21, R7, RZ, 0x3c, !PT ;  /* 0x0000000715077212 */ /* 0x000fc600078e3cff */
[----:B------:R-:W-:-:S04]  /*0b30*/  IADD3 R8, PT, PT, -R6, -0x43300000, RZ ;  /* 0xbcd0000006087810 */ /* 0x000fc80007ffe1ff */
[----:B------:R-:W-:-:S04]  /*0b40*/  FSETP.NEU.AND P0, PT, |R9|, R8, PT ;  /* 0x000000080900720b */ /* 0x000fc80003f0d200 */
[----:B------:R-:W-:Y:S02]  /*0b50*/  FSEL R4, R20, R4, !P0 ;  /* 0x0000000414047208 */ /* 0x000fe40004000000 */
[----:B------:R-:W-:Y:S01]  /*0b60*/  FSEL R5, R7, R5, !P0 ;  /* 0x0000000507057208 */ /* 0x000fe20004000000 */
[----:B------:R-:W-:Y:S06]  /*0b70*/  BRA `(.L_x_7) ;  /* 0x0000000000547947 */ /* 0x000fec0003800000 */
.L_x_6:
[----:B------:R-:W-:-:S14]  /*0b80*/  DSETP.NAN.AND P0, PT, R6, R6, PT ;  /* 0x000000060600722a */ /* 0x000fdc0003f08000 */
[----:B------:R-:W-:Y:S05]  /*0b90*/  @P0 BRA `(.L_x_8) ;  /* 0x0000000000440947 */ /* 0x000fea0003800000 */
[----:B------:R-:W-:-:S14]  /*0ba0*/  DSETP.NAN.AND P0, PT, R8, R8, PT ;  /* 0x000000080800722a */ /* 0x000fdc0003f08000 */
[----:B------:R-:W-:Y:S05]  /*0bb0*/  @P0 BRA `(.L_x_9) ;  /* 0x0000000000300947 */ /* 0x000fea0003800000 */
[----:B------:R-:W-:Y:S01]  /*0bc0*/  ISETP.NE.AND P0, PT, R20, R27, PT ;  /* 0x0000001b1400720c */ /* 0x000fe20003f05270 */
[----:B------:R-:W-:Y:S02]  /*0bd0*/  IMAD.MOV.U32 R4, RZ, RZ, 0x0 ;  /* 0x00000000ff047424 */ /* 0x000fe400078e00ff */
[----:B------:R-:W-:-:S10]  /*0be0*/  IMAD.MOV.U32 R5, RZ, RZ, -0x80000 ;  /* 0xfff80000ff057424 */ /* 0x000fd400078e00ff */
[----:B------:R-:W-:Y:S05]  /*0bf0*/  @!P0 BRA `(.L_x_7) ;  /* 0x0000000000348947 */ /* 0x000fea0003800000 */
[----:B------:R-:W-:Y:S02]  /*0c00*/  ISETP.NE.AND P0, PT, R20, 0x7ff00000, PT ;  /* 0x7ff000001400780c */ /* 0x000fe40003f05270 */
[----:B------:R-:W-:Y:S02]  /*0c10*/  LOP3.LUT R5, R7, 0x80000000, R9, 0x48, !PT ;  /* 0x8000000007057812 */ /* 0x000fe400078e4809 */
[----:B------:R-:W-:-:S13]  /*0c20*/  ISETP.EQ.OR P0, PT, R27, RZ, !P0 ;  /* 0x000000ff1b00720c */ /* 0x000fda0004702670 */
[----:B------:R-:W-:Y:S01]  /*0c30*/  @P0 LOP3.LUT R6, R5, 0x7ff00000, RZ, 0xfc, !PT ;  /* 0x7ff0000005060812 */ /* 0x000fe200078efcff */
[----:B------:R-:W-:Y:S02]  /*0c40*/  @!P0 IMAD.MOV.U32 R4, RZ, RZ, RZ ;  /* 0x000000ffff048224 */ /* 0x000fe400078e00ff */
[----:B------:R-:W-:Y:S02]  /*0c50*/  @P0 IMAD.MOV.U32 R4, RZ, RZ, RZ ;  /* 0x000000ffff040224 */ /* 0x000fe400078e00ff */
[----:B------:R-:W-:Y:S01]  /*0c60*/  @P0 IMAD.MOV.U32 R5, RZ, RZ, R6 ;  /* 0x000000ffff050224 */ /* 0x000fe200078e0006 */
[----:B------:R-:W-:Y:S06]  /*0c70*/  BRA `(.L_x_7) ;  /* 0x0000000000147947 */ /* 0x000fec0003800000 */
.L_x_9:
[----:B------:R-:W-:Y:S01]  /*0c80*/  LOP3.LUT R5, R9, 0x80000, RZ, 0xfc, !PT ;  /* 0x0008000009057812 */ /* 0x000fe200078efcff */
[----:B------:R-:W-:Y:S01]  /*0c90*/  IMAD.MOV.U32 R4, RZ, RZ, R8 ;  /* 0x000000ffff047224 */ /* 0x000fe200078e0008 */
[----:B------:R-:W-:Y:S06]  /*0ca0*/  BRA `(.L_x_7) ;  /* 0x0000000000087947 */ /* 0x000fec0003800000 */
.L_x_8:
[----:B------:R-:W-:Y:S01]  /*0cb0*/  LOP3.LUT R5, R7, 0x80000, RZ, 0xfc, !PT ;  /* 0x0008000007057812 */ /* 0x000fe200078efcff */
[----:B------:R-:W-:-:S07]  /*0cc0*/  IMAD.MOV.U32 R4, RZ, RZ, R6 ;  /* 0x000000ffff047224 */ /* 0x000fce00078e0006 */
.L_x_7:
[----:B------:R-:W-:Y:S05]  /*0cd0*/  BSYNC.RECONVERGENT B1 ;  /* 0x0000000000017941 */ /* 0x000fea0003800200 */
.L_x_5:
[----:B------:R-:W-:Y:S02]  /*0ce0*/  IMAD.MOV.U32 R6, RZ, RZ, R4 ;  /* 0x000000ffff067224 */ /* 0x000fe400078e0004 */
[----:B------:R-:W-:Y:S02]  /*0cf0*/  IMAD.MOV.U32 R7, RZ, RZ, R5 ;  /* 0x000000ffff077224 */ /* 0x000fe400078e0005 */
[----:B------:R-:W-:Y:S02]  /*0d00*/  IMAD.MOV.U32 R4, RZ, RZ, R0 ;  /* 0x000000ffff047224 */ /* 0x000fe400078e0000 */
[----:B------:R-:W-:-:S04]  /*0d10*/  IMAD.MOV.U32 R5, RZ, RZ, 0x0 ;  /* 0x00000000ff057424 */ /* 0x000fc800078e00ff */
[----:B------:R-:W-:Y:S05]  /*0d20*/  RET.REL.NODEC R4 `(_Z9v4_kernelPdS_S_diiddddddd) ;  /* 0xfffffff004b47950 */ /* 0x000fea0003c3ffff */
.L_x_10:
        /* <DEDUP_REMOVED lines=13> */
.L_x_36:


//--------------------- .text._Z9v3_kernelPdS_S_diiddddddd --------------------------
	.section	.text._Z9v3_kernelPdS_S_diiddddddd,"ax",@progbits
	.align	128
        .global         _Z9v3_kernelPdS_S_diiddddddd
        .type           _Z9v3_kernelPdS_S_diiddddddd,@function
        .size           _Z9v3_kernelPdS_S_diiddddddd,(.L_x_37 - _Z9v3_kernelPdS_S_diiddddddd)
        .other          _Z9v3_kernelPdS_S_diiddddddd,@"STO_CUDA_ENTRY STV_DEFAULT"
_Z9v3_kernelPdS_S_diiddddddd:
.text._Z9v3_kernelPdS_S_diiddddddd:
[----:B------:R-:W-:Y:S01]  /*0000*/  LDC R1, c[0x0][0x37c] ;  /* 0x0000df00ff017b82 */ /* 0x000fe20000000800 */
[----:B------:R-:W0:Y:S07]  /*0010*/  S2R R3, SR_TID.X ;  /* 0x0000000000037919 */ /* 0x000e2e0000002100 */
[----:B------:R-:W0:Y:S01]  /*0020*/  LDC R0, c[0x0][0x360] ;  /* 0x0000d800ff007b82 */ /* 0x000e220000000800 */
[----:B------:R-:W1:Y:S07]  /*0030*/  S2R R7, SR_TID.Y ;  /* 0x0000000000077919 */ /* 0x000e6e0000002200 */
[----:B------:R-:W0:Y:S08]  /*0040*/  S2UR UR4, SR_CTAID.X ;  /* 0x00000000000479c3 */ /* 0x000e300000002500 */
[----:B------:R-:W1:Y:S08]  /*0050*/  S2UR UR5, SR_CTAID.Y ;  /* 0x00000000000579c3 */ /* 0x000e700000002600 */
[----:B------:R-:W1:Y:S08]  /*0060*/  LDC R2, c[0x0][0x364] ;  /* 0x0000d900ff027b82 */ /* 0x000e700000000800 */
[----:B------:R-:W2:Y:S01]  /*0070*/  LDC.64 R4, c[0x0][0x3a0] ;  /* 0x0000e800ff047b82 */ /* 0x000ea20000000a00 */
[----:B0-----:R-:W-:-:S04]  /*0080*/  IMAD R0, R0, UR4, R3 ;  /* 0x0000000400007c24 */ /* 0x001fc8000f8e0203 */
[----:B------:R-:W-:Y:S02]  /*0090*/  VIADD R3, R0, 0x1 ;  /* 0x0000000100037836 */ /* 0x000fe40000000000 */
[----:B-1----:R-:W-:-:S05]  /*00a0*/  IMAD R2, R2, UR5, R7 ;  /* 0x0000000502027c24 */ /* 0x002fca000f8e0207 */
[----:B--2---:R-:W-:-:S04]  /*00b0*/  ISETP.GE.AND P0, PT, R2, R5, PT ;  /* 0x000000050200720c */ /* 0x004fc80003f06270 */
[----:B------:R-:W-:-:S13]  /*00c0*/  ISETP.GT.OR P0, PT, R3, R4, P0 ;  /* 0x000000040300720c */ /* 0x000fda0000704670 */
[----:B------:R-:W-:Y:S05]  /*00d0*/  @P0 EXIT ;  /* 0x000000000000094d */ /* 0x000fea0003800000 */
[----:B------:R-:W0:Y:S01]  /*00e0*/  LDC.64 R6, c[0x0][0x388] ;  /* 0x0000e200ff067b82 */ /* 0x000e220000000a00 */
[----:B------:R-:W1:Y:S01]  /*00f0*/  LDCU.64 UR4, c[0x0][0x358] ;  /* 0x00006b00ff0477ac */ /* 0x000e620008000a00 */
[----:B------:R-:W-:Y:S01]  /*0100*/  VIADD R9, R5, 0x2 ;  /* 0x0000000205097836 */ /* 0x000fe20000000000 */
[----:B------:R-:W2:Y:S03]  /*0110*/  LDCU.64 UR6, c[0x0][0x388] ;  /* 0x00007100ff0677ac */ /* 0x000ea60008000a00 */
[----:B------:R-:W-:Y:S01]  /*0120*/  IMAD R8, R2, R9, R9 ;  /* 0x0000000902087224 */ /* 0x000fe200078e0209 */
[----:B------:R-:W3:Y:S03]  /*0130*/  LDCU.128 UR8, c[0x0][0x3b0] ;  /* 0x00007600ff0877ac */ /* 0x000ee60008000c00 */
[----:B------:R-:W-:-:S04]  /*0140*/  IMAD.IADD R8, R3, 0x1, R8 ;  /* 0x0000000103087824 */ /* 0x000fc800078e0208 */
[----:B0-----:R-:W-:-:S05]  /*0150*/  IMAD.WIDE R6, R8, 0x8, R6 ;  /* 0x0000000808067825 */ /* 0x001fca00078e0206 */
[----:B-1----:R-:W4:Y:S04]  /*0160*/  LDG.E.64 R10, desc[UR4][R6.64+0x8] ;  /* 0x00000804060a7981 */ /* 0x002f28000c1e1b00 */
[----:B------:R-:W4:Y:S01]  /*0170*/  LDG.E.64 R12, desc[UR4][R6.64+-0x8] ;  /* 0xfffff804060c7981 */ /* 0x000f22000c1e1b00 */
[----:B------:R-:W-:Y:S02]  /*0180*/  SHF.R.S32.HI R9, RZ, 0x1f, R5 ;  /* 0x0000001fff097819 */ /* 0x000fe40000011405 */
[C---:B------:R-:W-:Y:S01]  /*0190*/  IADD3 R0, P0, PT, R8.reuse, -R5, RZ ;  /* 0x8000000508007210 */ /* 0x040fe20007f1e0ff */
[----:B------:R0:W5:Y:S01]  /*01a0*/  LDG.E.64 R2, desc[UR4][R6.64] ;  /* 0x0000000406027981 */ /* 0x000162000c1e1b00 */
[----:B------:R-:W-:Y:S02]  /*01b0*/  IMAD.WIDE R4, R5, 0x8, R6 ;  /* 0x0000000805047825 */ /* 0x000fe400078e0206 */
[----:B------:R-:W-:-:S02]  /*01c0*/  LEA.HI.X.SX32 R9, R8, ~R9, 0x1, P0 ;  /* 0x8000000908097211 */ /* 0x000fc400000f0eff */
[C---:B--2---:R-:W-:Y:S02]  /*01d0*/  LEA R14, P0, R0.reuse, UR6, 0x3 ;  /* 0x00000006000e7c11 */ /* 0x044fe4000f8018ff */
[----:B------:R-:W2:Y:S02]  /*01e0*/  LDG.E.64 R4, desc[UR4][R4.64+0x10] ;  /* 0x0000100404047981 */ /* 0x000ea4000c1e1b00 */
[----:B------:R-:W-:Y:S01]  /*01f0*/  LEA.HI.X R15, R0, UR7, R9, 0x3, P0 ;  /* 0x00000007000f7c11 */ /* 0x000fe200080f1c09 */
[----:B------:R-:W1:Y:S01]  /*0200*/  LDCU.64 UR6, c[0x0][0x398] ;  /* 0x00007300ff0677ac */ /* 0x000e620008000a00 */
[----:B0-----:R-:W0:Y:S04]  /*0210*/  LDC.64 R6, c[0x0][0x390] ;  /* 0x0000e400ff067b82 */ /* 0x001e280000000a00 */
[----:B------:R-:W3:Y:S01]  /*0220*/  LDG.E.64 R14, desc[UR4][R14.64+-0x10] ;  /* 0xfffff0040e0e7981 */ /* 0x000ee2000c1e1b00 */
[----:B----4-:R-:W-:-:S03]  /*0230*/  DADD R10, R10, R12 ;  /* 0x000000000a0a7229 */ /* 0x010fc6000000000c */
[----:B------:R-:W4:Y:S05]  /*0240*/  LDC.64 R12, c[0x0][0x380] ;  /* 0x0000e000ff0c7b82 */ /* 0x000f2a0000000a00 */
[----:B-----5:R-:W-:-:S08]  /*0250*/  DFMA R10, R2, -4, R10 ;  /* 0xc0100000020a782b */ /* 0x020fd0000000000a */
[----:B--2---:R-:W-:-:S08]  /*0260*/  DADD R10, R10, R4 ;  /* 0x000000000a0a7229 */ /* 0x004fd00000000004 */
[----:B---3--:R-:W-:-:S08]  /*0270*/  DADD R10, R10, R14 ;  /* 0x000000000a0a7229 */ /* 0x008fd0000000000e */
[----:B-1----:R-:W-:Y:S01]  /*0280*/  DFMA R2, R10, UR6, R2 ;  /* 0x000000060a027c2b */ /* 0x002fe20008000002 */
[----:B------:R-:W1:Y:S01]  /*0290*/  LDCU.64 UR6, c[0x0][0x3a8] ;  /* 0x00007500ff0677ac */ /* 0x000e620008000a00 */
[----:B----4-:R-:W-:-:S05]  /*02a0*/  IMAD.WIDE R10, R8, 0x8, R12 ;  /* 0x00000008080a7825 */ /* 0x010fca00078e020c */
[----:B------:R2:W-:Y:S01]  /*02b0*/  STG.E.64 desc[UR4][R10.64], R2 ;  /* 0x000000020a007986 */ /* 0x0005e2000c101b04 */
[----:B------:R-:W-:Y:S01]  /*02c0*/  BAR.SYNC.DEFER_BLOCKING 0x0 ;  /* 0x0000000000007b1d */ /* 0x000fe20000010000 */
[----:B0-----:R-:W-:-:S05]  /*02d0*/  IMAD.WIDE R8, R8, 0x8, R6 ;  /* 0x0000000808087825 */ /* 0x001fca00078e0206 */
[----:B------:R-:W1:Y:S04]  /*02e0*/  LDG.E.64 R4, desc[UR4][R10.64] ;  /* 0x000000040a047981 */ /* 0x000e68000c1e1b00 */
[----:B------:R-:W3:Y:S01]  /*02f0*/  LDG.E.64 R6, desc[UR4][R8.64] ;  /* 0x0000000408067981 */ /* 0x000ee2000c1e1b00 */
[----:B--2---:R-:W-:Y:S01]  /*0300*/  IMAD.MOV.U32 R2, RZ, RZ, 0x1 ;  /* 0x00000001ff027424 */ /* 0x004fe200078e00ff */
[----:B------:R-:W-:Y:S01]  /*0310*/  BSSY.RECONVERGENT B0, `(.L_x_11) ;  /* 0x000001e000007945 */ /* 0x000fe20003800200 */
[C---:B-1----:R-:W-:Y:S01]  /*0320*/  DMUL R12, R4.reuse, UR6 ;  /* 0x00000006040c7c28 */ /* 0x042fe20008000000 */
[----:B------:R-:W0:Y:S01]  /*0330*/  LDCU.64 UR6, c[0x0][0x3d0] ;  /* 0x00007a00ff0677ac */ /* 0x000e220008000a00 */
[C---:B------:R-:W-:Y:S02]  /*0340*/  DADD R14, R4.reuse, -UR10 ;  /* 0x8000000a040e7e29 */ /* 0x040fe40008000000 */
[----:B------:R-:W-:-:S06]  /*0350*/  DADD R16, R4, -1 ;  /* 0xbff0000004107429 */ /* 0x000fcc0000000000 */
[----:B------:R-:W-:-:S08]  /*0360*/  DMUL R12, R12, R14 ;  /* 0x0000000e0c0c7228 */ /* 0x000fd00000000000 */
[----:B------:R-:W-:-:S08]  /*0370*/  DMUL R12, R12, R16 ;  /* 0x000000100c0c7228 */ /* 0x000fd00000000000 */
[----:B---3--:R-:W-:-:S08]  /*0380*/  DFMA R12, R4, R6, R12 ;  /* 0x00000006040c722b */ /* 0x008fd0000000000c */
[----:B------:R-:W-:-:S07]  /*0390*/  DFMA R4, -R12, UR8, R4 ;  /* 0x000000080c047c2b */ /* 0x000fce0008000104 */
[----:B------:R1:W-:Y:S01]  /*03a0*/  STG.E.64 desc[UR4][R10.64], R4 ;  /* 0x000000040a007986 */ /* 0x0003e2000c101b04 */
[----:B0-----:R-:W-:Y:S01]  /*03b0*/  DADD R14, R4, UR6 ;  /* 0x00000006040e7e29 */ /* 0x001fe20008000000 */
[----:B------:R-:W0:Y:S05]  /*03c0*/  LDCU.64 UR6, c[0x0][0x3c8] ;  /* 0x00007900ff0677ac */ /* 0x000e2a0008000a00 */
[----:B------:R-:W2:Y:S02]  /*03d0*/  MUFU.RCP64H R3, R15 ;  /* 0x0000000f00037308 */ /* 0x000ea40000001800 */
[----:B--2---:R-:W-:-:S08]  /*03e0*/  DFMA R12, -R14, R2, 1 ;  /* 0x3ff000000e0c742b */ /* 0x004fd00000000102 */
[----:B------:R-:W-:-:S08]  /*03f0*/  DFMA R12, R12, R12, R12 ;  /* 0x0000000c0c0c722b */ /* 0x000fd0000000000c */
[----:B------:R-:W-:Y:S02]  /*0400*/  DFMA R2, R2, R12, R2 ;  /* 0x0000000c0202722b */ /* 0x000fe40000000002 */
[----:B0-----:R-:W-:-:S06]  /*0410*/  DMUL R12, R6, UR6 ;  /* 0x00000006060c7c28 */ /* 0x001fcc0008000000 */
[----:B------:R-:W-:-:S04]  /*0420*/  DFMA R16, -R14, R2, 1 ;  /* 0x3ff000000e10742b */ /* 0x000fc80000000102 */
[----:B------:R-:W-:-:S04]  /*0430*/  FSETP.GEU.AND P1, PT, |R13|, 6.5827683646048100446e-37, PT ;  /* 0x036000000d00780b */ /* 0x000fc80003f2e200 */
[----:B------:R-:W-:-:S08]  /*0440*/  DFMA R2, R2, R16, R2 ;  /* 0x000000100202722b */ /* 0x000fd00000000002 */
[----:B------:R-:W-:-:S08]  /*0450*/  DMUL R16, R12, R2 ;  /* 0x000000020c107228 */ /* 0x000fd00000000000 */
[----:B------:R-:W-:-:S08]  /*0460*/  DFMA R18, -R14, R16, R12 ;  /* 0x000000100e12722b */ /* 0x000fd0000000010c */
[----:B------:R-:W-:-:S10]  /*0470*/  DFMA R2, R2, R18, R16 ;  /* 0x000000120202722b */ /* 0x000fd40000000010 */
[----:B------:R-:W-:-:S05]  /*0480*/  FFMA R0, RZ, R15, R3 ;  /* 0x0000000fff007223 */ /* 0x000fca0000000003 */
[----:B------:R-:W-:-:S13]  /*0490*/  FSETP.GT.AND P0, PT, |R0|, 1.469367938527859385e-39, PT ;  /* 0x001000000000780b */ /* 0x000fda0003f04200 */
[----:B-1----:R-:W-:Y:S05]  /*04a0*/  @P0 BRA P1, `(.L_x_12) ;  /* 0x0000000000100947 */ /* 0x002fea0000800000 */
[----:B------:R-:W-:-:S07]  /*04b0*/  MOV R0, 0x4d0 ;  /* 0x000004d000007802 */ /* 0x000fce0000000f00 */
[----:B------:R-:W-:Y:S05]  /*04c0*/  CALL.REL.NOINC `($__internal_1_$__cuda_sm20_div_rn_f64_full) ;  /* 0x0000000000407944 */ /* 0x000fea0003c00000 */
[----:B------:R-:W-:Y:S02]  /*04d0*/  IMAD.MOV.U32 R2, RZ, RZ, R18 ;  /* 0x000000ffff027224 */ /* 0x000fe400078e0012 */
[----:B------:R-:W-:-:S07]  /*04e0*/  IMAD.MOV.U32 R3, RZ, RZ, R19 ;  /* 0x000000ffff037224 */ /* 0x000fce00078e0013 */
.L_x_12:
[----:B------:R-:W-:Y:S05]  /*04f0*/  BSYNC.RECONVERGENT B0 ;  /* 0x0000000000007941 */ /* 0x000fea0003800200 */
.L_x_11:
[----:B------:R-:W0:Y:S01]  /*0500*/  LDCU.64 UR8, c[0x0][0x3d8] ;  /* 0x00007b00ff0877ac */ /* 0x000e220008000a00 */
[----:B------:R-:W1:Y:S01]  /*0510*/  LDCU.64 UR6, c[0x0][0x3c0] ;  /* 0x00007800ff0677ac */ /* 0x000e620008000a00 */
[----:B------:R-:W2:Y:S01]  /*0520*/  LDCU.64 UR12, c[0x0][0x3a8] ;  /* 0x00007500ff0c77ac */ /* 0x000ea20008000a00 */
[----:B------:R-:W3:Y:S01]  /*0530*/  LDCU.64 UR10, c[0x0][0x3b0] ;  /* 0x00007600ff0a77ac */ /* 0x000ee20008000a00 */
[----:B0-----:R-:W-:Y:S02]  /*0540*/  DADD R10, R4, -UR8 ;  /* 0x80000008040a7e29 */ /* 0x001fe40008000000 */
[----:B-1----:R-:W-:Y:S02]  /*0550*/  DADD R2, R2, UR6 ;  /* 0x0000000602027e29 */ /* 0x002fe40008000000 */
[----:B--2---:R-:W-:-:S04]  /*0560*/  DMUL R4, R4, UR12 ;  /* 0x0000000c04047c28 */ /* 0x004fc80008000000 */
[----:B------:R-:W-:Y:S02]  /*0570*/  DADD R10, R10, -1 ;  /* 0xbff000000a0a7429 */ /* 0x000fe40000000000 */
[----:B---3--:R-:W-:-:S06]  /*0580*/  DMUL R2, R2, UR10 ;  /* 0x0000000a02027c28 */ /* 0x008fcc0008000000 */
[----:B------:R-:W-:-:S08]  /*0590*/  DFMA R4, -R4, R10, -R6 ;  /* 0x0000000a0404722b */ /* 0x000fd00000000906 */
[----:B------:R-:W-:-:S07]  /*05a0*/  DFMA R2, R2, R4, R6 ;  /* 0x000000040202722b */ /* 0x000fce0000000006 */
[----:B------:R-:W-:Y:S01]  /*05b0*/  STG.E.64 desc[UR4][R8.64], R2 ;  /* 0x0000000208007986 */ /* 0x000fe2000c101b04 */
[----:B------:R-:W-:Y:S05]  /*05c0*/  EXIT ;  /* 0x000000000000794d */ /* 0x000fea0003800000 */
        .weak           $__internal_1_$__cuda_sm20_div_rn_f64_full
        .type           $__internal_1_$__cuda_sm20_div_rn_f64_full,@function
        .size           $__internal_1_$__cuda_sm20_div_rn_f64_full,(.L_x_37 - $__internal_1_$__cuda_sm20_div_rn_f64_full)
$__internal_1_$__cuda_sm20_div_rn_f64_full:
[C---:B------:R-:W-:Y:S01]  /*05d0*/  FSETP.GEU.AND P0, PT, |R15|.reuse, 1.469367938527859385e-39, PT ;  /* 0x001000000f00780b */ /* 0x040fe20003f0e200 */
[--C-:B------:R-:W-:Y:S01]  /*05e0*/  IMAD.MOV.U32 R10, RZ, RZ, R14.reuse ;  /* 0x000000ffff0a7224 */ /* 0x100fe200078e000e */
[----:B------:R-:W-:Y:S01]  /*05f0*/  LOP3.LUT R2, R15, 0x800fffff, RZ, 0xc0, !PT ;  /* 0x800fffff0f027812 */ /* 0x000fe200078ec0ff */
[----:B------:R-:W-:Y:S01]  /*0600*/  IMAD.MOV.U32 R11, RZ, RZ, R15 ;  /* 0x000000ffff0b7224 */ /* 0x000fe200078e000f */
[C---:B------:R-:W-:Y:S01]  /*0610*/  FSETP.GEU.AND P2, PT, |R13|.reuse, 1.469367938527859385e-39, PT ;  /* 0x001000000d00780b */ /* 0x040fe20003f4e200 */
[----:B------:R-:W-:Y:S01]  /*0620*/  IMAD.MOV.U32 R16, RZ, RZ, 0x1 ;  /* 0x00000001ff107424 */ /* 0x000fe200078e00ff */
[----:B------:R-:W-:Y:S01]  /*0630*/  LOP3.LUT R3, R2, 0x3ff00000, RZ, 0xfc, !PT ;  /* 0x3ff0000002037812 */ /* 0x000fe200078efcff */
[----:B------:R-:W-:Y:S01]  /*0640*/  IMAD.MOV.U32 R2, RZ, RZ, R14 ;  /* 0x000000ffff027224 */ /* 0x000fe200078e000e */
[----:B------:R-:W-:Y:S01]  /*0650*/  LOP3.LUT R20, R13, 0x7ff00000, RZ, 0xc0, !PT ;  /* 0x7ff000000d147812 */ /* 0x000fe200078ec0ff */
[----:B------:R-:W-:Y:S01]  /*0660*/  IMAD.MOV.U32 R14, RZ, RZ, R12 ;  /* 0x000000ffff0e7224 */ /* 0x000fe200078e000c */
[----:B------:R-:W-:Y:S01]  /*0670*/  LOP3.LUT R23, R15, 0x7ff00000, RZ, 0xc0, !PT ;  /* 0x7ff000000f177812 */ /* 0x000fe200078ec0ff */
[----:B------:R-:W-:Y:S02]  /*0680*/  BSSY.RECONVERGENT B1, `(.L_x_13) ;  /* 0x000004e000017945 */ /* 0x000fe40003800200 */
[----:B------:R-:W-:Y:S01]  /*0690*/  @!P0 DMUL R2, R10, 8.98846567431157953865e+307 ;  /* 0x7fe000000a028828 */ /* 0x000fe20000000000 */
[----:B------:R-:W-:Y:S01]  /*06a0*/  ISETP.GE.U32.AND P1, PT, R20, R23, PT ;  /* 0x000000171400720c */ /* 0x000fe20003f26070 */
[----:B------:R-:W-:-:S02]  /*06b0*/  IMAD.MOV.U32 R22, RZ, RZ, R20 ;  /* 0x000000ffff167224 */ /* 0x000fc400078e0014 */
[----:B------:R-:W-:Y:S02]  /*06c0*/  @!P2 LOP3.LUT R21, R11, 0x7ff00000, RZ, 0xc0, !PT ;  /* 0x7ff000000b15a812 */ /* 0x000fe400078ec0ff */
[----:B------:R-:W0:Y:S02]  /*06d0*/  MUFU.RCP64H R17, R3 ;  /* 0x0000000300117308 */ /* 0x000e240000001800 */
[----:B------:R-:W-:Y:S01]  /*06e0*/  @!P2 ISETP.GE.U32.AND P3, PT, R20, R21, PT ;  /* 0x000000151400a20c */ /* 0x000fe20003f66070 */
[----:B------:R-:W-:Y:S01]  /*06f0*/  IMAD.MOV.U32 R21, RZ, RZ, 0x1ca00000 ;  /* 0x1ca00000ff157424 */ /* 0x000fe200078e00ff */
[----:B------:R-:W-:-:S04]  /*0700*/  @!P0 LOP3.LUT R23, R3, 0x7ff00000, RZ, 0xc0, !PT ;  /* 0x7ff0000003178812 */ /* 0x000fc800078ec0ff */
[----:B------:R-:W-:-:S04]  /*0710*/  SEL R15, R21, 0x63400000, !P1 ;  /* 0x63400000150f7807 */ /* 0x000fc80004800000 */
[----:B------:R-:W-:Y:S01]  /*0720*/  LOP3.LUT R15, R15, 0x800fffff, R13, 0xf8, !PT ;  /* 0x800fffff0f0f7812 */ /* 0x000fe200078ef80d */
[----:B0-----:R-:W-:-:S08]  /*0730*/  DFMA R18, R16, -R2, 1 ;  /* 0x3ff000001012742b */ /* 0x001fd00000000802 */
[----:B------:R-:W-:-:S08]  /*0740*/  DFMA R18, R18, R18, R18 ;  /* 0x000000121212722b */ /* 0x000fd00000000012 */
[----:B------:R-:W-:Y:S01]  /*0750*/  DFMA R16, R16, R18, R16 ;  /* 0x000000121010722b */ /* 0x000fe20000000010 */
[----:B------:R-:W-:-:S04]  /*0760*/  @!P2 SEL R19, R21, 0x63400000, !P3 ;  /* 0x634000001513a807 */ /* 0x000fc80005800000 */
[----:B------:R-:W-:-:S03]  /*0770*/  @!P2 LOP3.LUT R24, R19, 0x80000000, R13, 0xf8, !PT ;  /* 0x800000001318a812 */ /* 0x000fc600078ef80d */
[----:B------:R-:W-:Y:S01]  /*0780*/  DFMA R18, R16, -R2, 1 ;  /* 0x3ff000001012742b */ /* 0x000fe20000000802 */
[----:B------:R-:W-:Y:S01]  /*0790*/  @!P2 LOP3.LUT R25, R24, 0x100000, RZ, 0xfc, !PT ;  /* 0x001000001819a812 */ /* 0x000fe200078efcff */
[----:B------:R-:W-:-:S06]  /*07a0*/  @!P2 IMAD.MOV.U32 R24, RZ, RZ, RZ ;  /* 0x000000ffff18a224 */ /* 0x000fcc00078e00ff */
[----:B------:R-:W-:Y:S02]  /*07b0*/  DFMA R16, R16, R18, R16 ;  /* 0x000000121010722b */ /* 0x000fe40000000010 */
[----:B------:R-:W-:-:S08]  /*07c0*/  @!P2 DFMA R14, R14, 2, -R24 ;  /* 0x400000000e0ea82b */ /* 0x000fd00000000818 */
[----:B------:R-:W-:Y:S02]  /*07d0*/  DMUL R18, R16, R14 ;  /* 0x0000000e10127228 */ /* 0x000fe40000000000 */
[----:B------:R-:W-:-:S05]  /*07e0*/  @!P2 LOP3.LUT R22, R15, 0x7ff00000, RZ, 0xc0, !PT ;  /* 0x7ff000000f16a812 */ /* 0x000fca00078ec0ff */
[----:B------:R-:W-:Y:S01]  /*07f0*/  VIADD R26, R22, 0xffffffff ;  /* 0xffffffff161a7836 */ /* 0x000fe20000000000 */
[----:B------:R-:W-:-:S04]  /*0800*/  DFMA R24, R18, -R2, R14 ;  /* 0x800000021218722b */ /* 0x000fc8000000000e */
[----:B------:R-:W-:Y:S01]  /*0810*/  ISETP.GT.U32.AND P0, PT, R26, 0x7feffffe, PT ;  /* 0x7feffffe1a00780c */ /* 0x000fe20003f04070 */
[----:B------:R-:W-:-:S03]  /*0820*/  VIADD R26, R23, 0xffffffff ;  /* 0xffffffff171a7836 */ /* 0x000fc60000000000 */
[----:B------:R-:W-:Y:S02]  /*0830*/  DFMA R16, R16, R24, R18 ;  /* 0x000000181010722b */ /* 0x000fe40000000012 */
[----:B------:R-:W-:-:S13]  /*0840*/  ISETP.GT.U32.OR P0, PT, R26, 0x7feffffe, P0 ;  /* 0x7feffffe1a00780c */ /* 0x000fda0000704470 */
[----:B------:R-:W-:Y:S05]  /*0850*/  @P0 BRA `(.L_x_14) ;  /* 0x00000000006c0947 */ /* 0x000fea0003800000 */
[----:B------:R-:W-:-:S04]  /*0860*/  LOP3.LUT R13, R11, 0x7ff00000, RZ, 0xc0, !PT ;  /* 0x7ff000000b0d7812 */ /* 0x000fc800078ec0ff */
[CC--:B------:R-:W-:Y:S02]  /*0870*/  VIADDMNMX R12, R20.reuse, -R13.reuse, 0xb9600000, !PT ;  /* 0xb9600000140c7446 */ /* 0x0c0fe4000780090d */
[----:B------:R-:W-:Y:S01]  /*0880*/  ISETP.GE.U32.AND P0, PT, R20, R13, PT ;  /* 0x0000000d1400720c */ /* 0x000fe20003f06070 */
[----:B------:R-:W-:Y:S01]  /*0890*/  IMAD.MOV.U32 R20, RZ, RZ, RZ ;  /* 0x000000ffff147224 */ /* 0x000fe200078e00ff */
        /* <DEDUP_REMOVED lines=13> */
[----:B------:R-:W-:Y:S02]  /*0970*/  IMAD.MOV R3, RZ, RZ, -R12 ;  /* 0x000000ffff037224 */ /* 0x000fe400078e0a0c */
[----:B------:R-:W-:-:S06]  /*0980*/  IMAD.MOV.U32 R2, RZ, RZ, RZ ;  /* 0x000000ffff027224 */ /* 0x000fcc00078e00ff */
[----:B------:R-:W-:Y:S02]  /*0990*/  DFMA R2, R18, -R2, R16 ;  /* 0x800000021202722b */ /* 0x000fe40000000010 */
[----:B------:R-:W-:-:S04]  /*09a0*/  DMUL.RP R16, R16, R20 ;  /* 0x0000001410107228 */ /* 0x000fc80000008000 */
[----:B------:R-:W-:-:S04]  /*09b0*/  IADD3 R2, PT, PT, -R12, -0x43300000, RZ ;  /* 0xbcd000000c027810 */ /* 0x000fc80007ffe1ff */
[----:B------:R-:W-:Y:S02]  /*09c0*/  FSETP.NEU.AND P0, PT, |R3|, R2, PT ;  /* 0x000000020300720b */ /* 0x000fe40003f0d200 */
[----:B------:R-:W-:Y:S02]  /*09d0*/  LOP3.LUT R11, R17, R11, RZ, 0x3c, !PT ;  /* 0x0000000b110b7212 */ /* 0x000fe400078e3cff */
[----:B------:R-:W-:Y:S02]  /*09e0*/  FSEL R18, R16, R18, !P0 ;  /* 0x0000001210127208 */ /* 0x000fe40004000000 */
[----:B------:R-:W-:Y:S01]  /*09f0*/  FSEL R19, R11, R19, !P0 ;  /* 0x000000130b137208 */ /* 0x000fe20004000000 */
[----:B------:R-:W-:Y:S06]  /*0a00*/  BRA `(.L_x_15) ;  /* 0x0000000000547947 */ /* 0x000fec0003800000 */
.L_x_14:
        /* <DEDUP_REMOVED lines=16> */
.L_x_17:
[----:B------:R-:W-:Y:S01]  /*0b10*/  LOP3.LUT R19, R11, 0x80000, RZ, 0xfc, !PT ;  /* 0x000800000b137812 */ /* 0x000fe200078efcff */
[----:B------:R-:W-:Y:S01]  /*0b20*/  IMAD.MOV.U32 R18, RZ, RZ, R10 ;  /* 0x000000ffff127224 */ /* 0x000fe200078e000a */
[----:B------:R-:W-:Y:S06]  /*0b30*/  BRA `(.L_x_15) ;  /* 0x0000000000087947 */ /* 0x000fec0003800000 */
.L_x_16:
[----:B------:R-:W-:Y:S01]  /*0b40*/  LOP3.LUT R19, R13, 0x80000, RZ, 0xfc, !PT ;  /* 0x000800000d137812 */ /* 0x000fe200078efcff */
[----:B------:R-:W-:-:S07]  /*0b50*/  IMAD.MOV.U32 R18, RZ, RZ, R12 ;  /* 0x000000ffff127224 */ /* 0x000fce00078e000c */
.L_x_15:
[----:B------:R-:W-:Y:S05]  /*0b60*/  BSYNC.RECONVERGENT B1 ;  /* 0x0000000000017941 */ /* 0x000fea0003800200 */
.L_x_13:
[----:B------:R-:W-:Y:S02]  /*0b70*/  IMAD.MOV.U32 R2, RZ, RZ, R0 ;  /* 0x000000ffff027224 */ /* 0x000fe400078e0000 */
[----:B------:R-:W-:-:S04]  /*0b80*/  IMAD.MOV.U32 R3, RZ, RZ, 0x0 ;  /* 0x00000000ff037424 */ /* 0x000fc800078e00ff */
[----:B------:R-:W-:Y:S05]  /*0b90*/  RET.REL.NODEC R2 `(_Z9v3_kernelPdS_S_diiddddddd) ;  /* 0xfffffff402187950 */ /* 0x000fea0003c3ffff */
.L_x_18:
        /* <DEDUP_REMOVED lines=14> */
.L_x_37:


//--------------------- .text._Z9v2_kernelPdS_S_diiddddddd --------------------------
	.section	.text._Z9v2_kernelPdS_S_diiddddddd,"ax",@progbits
	.align	128
        .global         _Z9v2_kernelPdS_S_diiddddddd
        .type           _Z9v2_kernelPdS_S_diiddddddd,@function
        .size           _Z9v2_kernelPdS_S_diiddddddd,(.L_x_38 - _Z9v2_kernelPdS_S_diiddddddd)
        .other          _Z9v2_kernelPdS_S_diiddddddd,@"STO_CUDA_ENTRY STV_DEFAULT"
_Z9v2_kernelPdS_S_diiddddddd:
.text._Z9v2_kernelPdS_S_diiddddddd:
        /* <DEDUP_REMOVED lines=26> */
[----:B------:R-:W5:Y:S01]  /*01a0*/  LDG.E.64 R2, desc[UR4][R6.64] ;  /* 0x0000000406027981 */ /* 0x000f62000c1e1b00 */
[----:B------:R-:W-:Y:S02]  /*01b0*/  IMAD.WIDE R4, R5, 0x8, R6 ;  /* 0x0000000805047825 */ /* 0x000fe400078e0206 */
[----:B------:R-:W-:-:S02]  /*01c0*/  LEA.HI.X.SX32 R9, R8, ~R9, 0x1, P0 ;  /* 0x8000000908097211 */ /* 0x000fc400000f0eff */
[C---:B--2---:R-:W-:Y:S02]  /*01d0*/  LEA R14, P0, R0.reuse, UR6, 0x3 ;  /* 0x00000006000e7c11 */ /* 0x044fe4000f8018ff */
[----:B------:R-:W2:Y:S02]  /*01e0*/  LDG.E.64 R4, desc[UR4][R4.64+0x10] ;  /* 0x0000100404047981 */ /* 0x000ea4000c1e1b00 */
[----:B------:R-:W-:Y:S01]  /*01f0*/  LEA.HI.X R15, R0, UR7, R9, 0x3, P0 ;  /* 0x00000007000f7c11 */ /* 0x000fe200080f1c09 */
[----:B------:R-:W0:Y:S05]  /*0200*/  LDCU.64 UR6, c[0x0][0x398] ;  /* 0x00007300ff0677ac */ /* 0x000e2a0008000a00 */
[----:B------:R-:W3:Y:S01]  /*0210*/  LDG.E.64 R14, desc[UR4][R14.64+-0x10] ;  /* 0xfffff0040e0e7981 */ /* 0x000ee2000c1e1b00 */
[----:B----4-:R-:W-:Y:S01]  /*0220*/  DADD R10, R10, R12 ;  /* 0x000000000a0a7229 */ /* 0x010fe2000000000c */
[----:B------:R-:W1:Y:S07]  /*0230*/  LDC.64 R12, c[0x0][0x380] ;  /* 0x0000e000ff0c7b82 */ /* 0x000e6e0000000a00 */
[----:B-----5:R-:W-:-:S08]  /*0240*/  DFMA R10, R2, -4, R10 ;  /* 0xc0100000020a782b */ /* 0x020fd0000000000a */
[----:B--2---:R-:W-:Y:S01]  /*0250*/  DADD R10, R10, R4 ;  /* 0x000000000a0a7229 */ /* 0x004fe20000000004 */
[----:B------:R-:W2:Y:S07]  /*0260*/  LDC.64 R4, c[0x0][0x390] ;  /* 0x0000e400ff047b82 */ /* 0x000eae0000000a00 */
[----:B---3--:R-:W-:-:S08]  /*0270*/  DADD R10, R10, R14 ;  /* 0x000000000a0a7229 */ /* 0x008fd0000000000e */
[----:B0-----:R-:W-:Y:S01]  /*0280*/  DFMA R10, R10, UR6, R2 ;  /* 0x000000060a0a7c2b */ /* 0x001fe20008000002 */
[----:B------:R-:W0:Y:S01]  /*0290*/  LDCU.64 UR6, c[0x0][0x3a8] ;  /* 0x00007500ff0677ac */ /* 0x000e220008000a00 */
[----:B-1----:R-:W-:-:S05]  /*02a0*/  IMAD.WIDE R2, R8, 0x8, R12 ;  /* 0x0000000808027825 */ /* 0x002fca00078e020c */
[----:B------:R1:W-:Y:S01]  /*02b0*/  STG.E.64 desc[UR4][R2.64], R10 ;  /* 0x0000000a02007986 */ /* 0x0003e2000c101b04 */
[----:B------:R-:W-:Y:S01]  /*02c0*/  BAR.SYNC.DEFER_BLOCKING 0x0 ;  /* 0x0000000000007b1d */ /* 0x000fe20000010000 */
[----:B--2---:R-:W-:-:S05]  /*02d0*/  IMAD.WIDE R8, R8, 0x8, R4 ;  /* 0x0000000808087825 */ /* 0x004fca00078e0204 */
[----:B------:R-:W0:Y:S04]  /*02e0*/  LDG.E.64 R6, desc[UR4][R2.64] ;  /* 0x0000000402067981 */ /* 0x000e28000c1e1b00 */
[----:B------:R-:W2:Y:S01]  /*02f0*/  LDG.E.64 R16, desc[UR4][R8.64] ;  /* 0x0000000408107981 */ /* 0x000ea2000c1e1b00 */
[C---:B0-----:R-:W-:Y:S01]  /*0300*/  DMUL R4, R6.reuse, UR6 ;  /* 0x0000000606047c28 */ /* 0x041fe20008000000 */
[----:B------:R-:W1:Y:S01]  /*0310*/  LDCU.64 UR6, c[0x0][0x3d0] ;  /* 0x00007a00ff0677ac */ /* 0x000e620008000a00 */
[C---:B------:R-:W-:Y:S02]  /*0320*/  DADD R12, R6.reuse, -UR10 ;  /* 0x8000000a060c7e29 */ /* 0x040fe40008000000 */
[----:B------:R-:W-:-:S06]  /*0330*/  DADD R14, R6, -1 ;  /* 0xbff00000060e7429 */ /* 0x000fcc0000000000 */
[----:B------:R-:W-:-:S08]  /*0340*/  DMUL R4, R4, R12 ;  /* 0x0000000c04047228 */ /* 0x000fd00000000000 */
[----:B------:R-:W-:-:S08]  /*0350*/  DMUL R4, R4, R14 ;  /* 0x0000000e04047228 */ /* 0x000fd00000000000 */
[----:B--2---:R-:W-:-:S08]  /*0360*/  DFMA R4, R6, R16, R4 ;  /* 0x000000100604722b */ /* 0x004fd00000000004 */
[----:B------:R-:W-:-:S07]  /*0370*/  DFMA R6, -R4, UR8, R6 ;  /* 0x0000000804067c2b */ /* 0x000fce0008000106 */
[----:B------:R0:W-:Y:S04]  /*0380*/  STG.E.64 desc[UR4][R2.64], R6 ;  /* 0x0000000602007986 */ /* 0x0001e8000c101b04 */
[----:B------:R-:W2:Y:S01]  /*0390*/  LDG.E.64 R4, desc[UR4][R8.64] ;  /* 0x0000000408047981 */ /* 0x000ea2000c1e1b00 */
[----:B-1----:R-:W-:Y:S01]  /*03a0*/  DADD R10, R6, UR6 ;  /* 0x00000006060a7e29 */ /* 0x002fe20008000000 */
[----:B------:R-:W-:Y:S01]  /*03b0*/  IMAD.MOV.U32 R12, RZ, RZ, 0x1 ;  /* 0x00000001ff0c7424 */ /* 0x000fe200078e00ff */
[----:B------:R-:W2:Y:S01]  /*03c0*/  LDCU.64 UR6, c[0x0][0x3c8] ;  /* 0x00007900ff0677ac */ /* 0x000ea20008000a00 */
[----:B------:R-:W-:Y:S03]  /*03d0*/  BSSY.RECONVERGENT B0, `(.L_x_19) ;  /* 0x0000013000007945 */ /* 0x000fe60003800200 */
[----:B------:R-:W1:Y:S02]  /*03e0*/  MUFU.RCP64H R13, R11 ;  /* 0x0000000b000d7308 */ /* 0x000e640000001800 */
[----:B-1----:R-:W-:-:S08]  /*03f0*/  DFMA R14, -R10, R12, 1 ;  /* 0x3ff000000a0e742b */ /* 0x002fd0000000010c */
[----:B------:R-:W-:-:S08]  /*0400*/  DFMA R14, R14, R14, R14 ;  /* 0x0000000e0e0e722b */ /* 0x000fd0000000000e */
[----:B------:R-:W-:-:S08]  /*0410*/  DFMA R14, R12, R14, R12 ;  /* 0x0000000e0c0e722b */ /* 0x000fd0000000000c */
[----:B------:R-:W-:-:S08]  /*0420*/  DFMA R16, -R10, R14, 1 ;  /* 0x3ff000000a10742b */ /* 0x000fd0000000010e */
[----:B------:R-:W-:Y:S02]  /*0430*/  DFMA R16, R14, R16, R14 ;  /* 0x000000100e10722b */ /* 0x000fe4000000000e */
[----:B--2---:R-:W-:-:S08]  /*0440*/  DMUL R12, R4, UR6 ;  /* 0x00000006040c7c28 */ /* 0x004fd00008000000 */
[----:B0-----:R-:W-:Y:S02]  /*0450*/  DMUL R2, R12, R16 ;  /* 0x000000100c027228 */ /* 0x001fe40000000000 */
[----:B------:R-:W-:-:S06]  /*0460*/  FSETP.GEU.AND P1, PT, |R13|, 6.5827683646048100446e-37, PT ;  /* 0x036000000d00780b */ /* 0x000fcc0003f2e200 */
[----:B------:R-:W-:-:S08]  /*0470*/  DFMA R14, -R10, R2, R12 ;  /* 0x000000020a0e722b */ /* 0x000fd0000000010c */
[----:B------:R-:W-:-:S10]  /*0480*/  DFMA R2, R16, R14, R2 ;  /* 0x0000000e1002722b */ /* 0x000fd40000000002 */
[----:B------:R-:W-:-:S05]  /*0490*/  FFMA R0, RZ, R11, R3 ;  /* 0x0000000bff007223 */ /* 0x000fca0000000003 */
[----:B------:R-:W-:-:S13]  /*04a0*/  FSETP.GT.AND P0, PT, |R0|, 1.469367938527859385e-39, PT ;  /* 0x001000000000780b */ /* 0x000fda0003f04200 */
[----:B------:R-:W-:Y:S05]  /*04b0*/  @P0 BRA P1, `(.L_x_20) ;  /* 0x0000000000100947 */ /* 0x000fea0000800000 */
[----:B------:R-:W-:-:S07]  /*04c0*/  MOV R0, 0x4e0 ;  /* 0x000004e000007802 */ /* 0x000fce0000000f00 */
[----:B------:R-:W-:Y:S05]  /*04d0*/  CALL.REL.NOINC `($__internal_2_$__cuda_sm20_div_rn_f64_full) ;  /* 0x0000000000407944 */ /* 0x000fea0003c00000 */
[----:B------:R-:W-:Y:S02]  /*04e0*/  IMAD.MOV.U32 R2, RZ, RZ, R18 ;  /* 0x000000ffff027224 */ /* 0x000fe400078e0012 */
[----:B------:R-:W-:-:S07]  /*04f0*/  IMAD.MOV.U32 R3, RZ, RZ, R19 ;  /* 0x000000ffff037224 */ /* 0x000fce00078e0013 */
.L_x_20:
[----:B------:R-:W-:Y:S05]  /*0500*/  BSYNC.RECONVERGENT B0 ;  /* 0x0000000000007941 */ /* 0x000fea0003800200 */
.L_x_19:
        /* <DEDUP_REMOVED lines=13> */
        .weak           $__internal_2_$__cuda_sm20_div_rn_f64_full
        .type           $__internal_2_$__cuda_sm20_div_rn_f64_full,@function
        .size           $__internal_2_$__cuda_sm20_div_rn_f64_full,(.L_x_38 - $__internal_2_$__cuda_sm20_div_rn_f64_full)
$__internal_2_$__cuda_sm20_div_rn_f64_full:
[C---:B------:R-:W-:Y:S01]  /*05e0*/  FSETP.GEU.AND P0, PT, |R11|.reuse, 1.469367938527859385e-39, PT ;  /* 0x001000000b00780b */ /* 0x040fe20003f0e200 */
[----:B------:R-:W-:Y:S01]  /*05f0*/  IMAD.MOV.U32 R14, RZ, RZ, 0x1 ;  /* 0x00000001ff0e7424 */ /* 0x000fe200078e00ff */
[----:B------:R-:W-:Y:S01]  /*0600*/  LOP3.LUT R2, R11, 0x800fffff, RZ, 0xc0, !PT ;  /* 0x800fffff0b027812 */ /* 0x000fe200078ec0ff */
[----:B------:R-:W-:Y:S01]  /*0610*/  IMAD.MOV.U32 R21, RZ, RZ, 0x1ca00000 ;  /* 0x1ca00000ff157424 */ /* 0x000fe200078e00ff */
[C---:B------:R-:W-:Y:S01]  /*0620*/  FSETP.GEU.AND P2, PT, |R13|.reuse, 1.469367938527859385e-39, PT ;  /* 0x001000000d00780b */ /* 0x040fe20003f4e200 */
[----:B------:R-:W-:Y:S01]  /*0630*/  BSSY.RECONVERGENT B1, `(.L_x_21) ;  /* 0x0000052000017945 */ /* 0x000fe20003800200 */
[----:B------:R-:W-:Y:S01]  /*0640*/  LOP3.LUT R3, R2, 0x3ff00000, RZ, 0xfc, !PT ;  /* 0x3ff0000002037812 */ /* 0x000fe200078efcff */
[----:B------:R-:W-:Y:S01]  /*0650*/  IMAD.MOV.U32 R2, RZ, RZ, R10 ;  /* 0x000000ffff027224 */ /* 0x000fe200078e000a */
[----:B------:R-:W-:Y:S02]  /*0660*/  LOP3.LUT R20, R13, 0x7ff00000, RZ, 0xc0, !PT ;  /* 0x7ff000000d147812 */ /* 0x000fe400078ec0ff */
[----:B------:R-:W-:-:S03]  /*0670*/  LOP3.LUT R23, R11, 0x7ff00000, RZ, 0xc0, !PT ;  /* 0x7ff000000b177812 */ /* 0x000fc600078ec0ff */
[----:B------:R-:W-:Y:S01]  /*0680*/  @!P0 DMUL R2, R10, 8.98846567431157953865e+307 ;  /* 0x7fe000000a028828 */ /* 0x000fe20000000000 */
[C---:B------:R-:W-:Y:S01]  /*0690*/  ISETP.GE.U32.AND P1, PT, R20.reuse, R23, PT ;  /* 0x000000171400720c */ /* 0x040fe20003f26070 */
[----:B------:R-:W-:Y:S02]  /*06a0*/  IMAD.MOV.U32 R22, RZ, RZ, R20 ;  /* 0x000000ffff167224 */ /* 0x000fe400078e0014 */
[----:B------:R-:W-:Y:S02]  /*06b0*/  @!P2 LOP3.LUT R19, R11, 0x7ff00000, RZ, 0xc0, !PT ;  /* 0x7ff000000b13a812 */ /* 0x000fe400078ec0ff */
[----:B------:R-:W0:Y:S02]  /*06c0*/  MUFU.RCP64H R15, R3 ;  /* 0x00000003000f7308 */ /* 0x000e240000001800 */
[----:B------:R-:W-:Y:S02]  /*06d0*/  @!P2 ISETP.GE.U32.AND P3, PT, R20, R19, PT ;  /* 0x000000131400a20c */ /* 0x000fe40003f66070 */
[----:B------:R-:W-:-:S02]  /*06e0*/  @!P0 LOP3.LUT R23, R3, 0x7ff00000, RZ, 0xc0, !PT ;  /* 0x7ff0000003178812 */ /* 0x000fc400078ec0ff */
[----:B------:R-:W-:-:S04]  /*06f0*/  @!P2 SEL R19, R21, 0x63400000, !P3 ;  /* 0x634000001513a807 */ /* 0x000fc80005800000 */
[----:B------:R-:W-:-:S04]  /*0700*/  @!P2 LOP3.LUT R24, R19, 0x80000000, R13, 0xf8, !PT ;  /* 0x800000001318a812 */ /* 0x000fc800078ef80d */
[----:B------:R-:W-:Y:S01]  /*0710*/  @!P2 LOP3.LUT R25, R24, 0x100000, RZ, 0xfc, !PT ;  /* 0x001000001819a812 */ /* 0x000fe200078efcff */
[----:B------:R-:W-:Y:S01]  /*0720*/  @!P2 IMAD.MOV.U32 R24, RZ, RZ, RZ ;  /* 0x000000ffff18a224 */ /* 0x000fe200078e00ff */
[----:B0-----:R-:W-:-:S08]  /*0730*/  DFMA R16, R14, -R2, 1 ;  /* 0x3ff000000e10742b */ /* 0x001fd00000000802 */
[----:B------:R-:W-:-:S08]  /*0740*/  DFMA R16, R16, R16, R16 ;  /* 0x000000101010722b */ /* 0x000fd00000000010 */
[----:B------:R-:W-:Y:S01]  /*0750*/  DFMA R16, R14, R16, R14 ;  /* 0x000000100e10722b */ /* 0x000fe2000000000e */
[----:B------:R-:W-:Y:S01]  /*0760*/  SEL R15, R21, 0x63400000, !P1 ;  /* 0x63400000150f7807 */ /* 0x000fe20004800000 */
[----:B------:R-:W-:-:S03]  /*0770*/  IMAD.MOV.U32 R14, RZ, RZ, R12 ;  /* 0x000000ffff0e7224 */ /* 0x000fc600078e000c */
[----:B------:R-:W-:-:S03]  /*0780*/  LOP3.LUT R15, R15, 0x800fffff, R13, 0xf8, !PT ;  /* 0x800fffff0f0f7812 */ /* 0x000fc600078ef80d */
[----:B------:R-:W-:-:S03]  /*0790*/  DFMA R18, R16, -R2, 1 ;  /* 0x3ff000001012742b */ /* 0x000fc60000000802 */
[----:B------:R-:W-:-:S05]  /*07a0*/  @!P2 DFMA R14, R14, 2, -R24 ;  /* 0x400000000e0ea82b */ /* 0x000fca0000000818 */
[----:B------:R-:W-:-:S05]  /*07b0*/  DFMA R16, R16, R18, R16 ;  /* 0x000000121010722b */ /* 0x000fca0000000010 */
[----:B------:R-:W-:-:S03]  /*07c0*/  @!P2 LOP3.LUT R22, R15, 0x7ff00000, RZ, 0xc0, !PT ;  /* 0x7ff000000f16a812 */ /* 0x000fc600078ec0ff */
[----:B------:R-:W-:Y:S02]  /*07d0*/  DMUL R18, R16, R14 ;  /* 0x0000000e10127228 */ /* 0x000fe40000000000 */
[----:B------:R-:W-:-:S05]  /*07e0*/  VIADD R26, R22, 0xffffffff ;  /* 0xffffffff161a7836 */ /* 0x000fca0000000000 */
[----:B------:R-:W-:Y:S01]  /*07f0*/  ISETP.GT.U32.AND P0, PT, R26, 0x7feffffe, PT ;  /* 0x7feffffe1a00780c */ /* 0x000fe20003f04070 */
[----:B------:R-:W-:Y:S01]  /*0800*/  VIADD R26, R23, 0xffffffff ;  /* 0xffffffff171a7836 */ /* 0x000fe20000000000 */
[----:B------:R-:W-:-:S04]  /*0810*/  DFMA R24, R18, -R2, R14 ;  /* 0x800000021218722b */ /* 0x000fc8000000000e */
[----:B------:R-:W-:-:S04]  /*0820*/  ISETP.GT.U32.OR P0, PT, R26, 0x7feffffe, P0 ;  /* 0x7feffffe1a00780c */ /* 0x000fc80000704470 */
[----:B------:R-:W-:-:S09]  /*0830*/  DFMA R16, R16, R24, R18 ;  /* 0x000000181010722b */ /* 0x000fd20000000012 */
        /* <DEDUP_REMOVED lines=28> */
.L_x_22:
        /* <DEDUP_REMOVED lines=16> */
.L_x_25:
[----:B------:R-:W-:Y:S01]  /*0b00*/  LOP3.LUT R19, R11, 0x80000, RZ, 0xfc, !PT ;  /* 0x000800000b137812 */ /* 0x000fe200078efcff */
[----:B------:R-:W-:Y:S01]  /*0b10*/  IMAD.MOV.U32 R18, RZ, RZ, R10 ;  /* 0x000000ffff127224 */ /* 0x000fe200078e000a */
[----:B------:R-:W-:Y:S06]  /*0b20*/  BRA `(.L_x_23) ;  /* 0x0000000000087947 */ /* 0x000fec0003800000 */
.L_x_24:
[----:B------:R-:W-:Y:S01]  /*0b30*/  LOP3.LUT R19, R13, 0x80000, RZ, 0xfc, !PT ;  /* 0x000800000d137812 */ /* 0x000fe200078efcff */
[----:B------:R-:W-:-:S07]  /*0b40*/  IMAD.MOV.U32 R18, RZ, RZ, R12 ;  /* 0x000000ffff127224 */ /* 0x000fce00078e000c */
.L_x_23:
[----:B------:R-:W-:Y:S05]  /*0b50*/  BSYNC.RECONVERGENT B1 ;  /* 0x0000000000017941 */ /* 0x000fea0003800200 */
.L_x_21:
[----:B------:R-:W-:Y:S02]  /*0b60*/  IMAD.MOV.U32 R2, RZ, RZ, R0 ;  /* 0x000000ffff027224 */ /* 0x000fe400078e0000 */
[----:B------:R-:W-:-:S04]  /*0b70*/  IMAD.MOV.U32 R3, RZ, RZ, 0x0 ;  /* 0x00000000ff037424 */ /* 0x000fc800078e00ff */
[----:B------:R-:W-:Y:S05]  /*0b80*/  RET.REL.NODEC R2 `(_Z9v2_kernelPdS_S_diiddddddd) ;  /* 0xfffffff4021c7950 */ /* 0x000fea0003c3ffff */
.L_x_26:
        /* <DEDUP_REMOVED lines=15> */
.L_x_38:


//--------------------- .text._Z6v1_ODEPdS_S_diiddddddd --------------------------
	.section	.text._Z6v1_ODEPdS_S_diiddddddd,"ax",@progbits
	.align	128
        .global         _Z6v1_ODEPdS_S_diiddddddd
        .type           _Z6v1_ODEPdS_S_diiddddddd,@function
        .size           _Z6v1_ODEPdS_S_diiddddddd,(.L_x_39 - _Z6v1_ODEPdS_S_diiddddddd)
        .other          _Z6v1_ODEPdS_S_diiddddddd,@"STO_CUDA_ENTRY STV_DEFAULT"
_Z6v1_ODEPdS_S_diiddddddd:
.text._Z6v1_ODEPdS_S_diiddddddd:
        /* <DEDUP_REMOVED lines=8> */
[----:B0-----:R-:W-:-:S02]  /*0080*/  IMAD R0, R0, UR4, R3 ;  /* 0x0000000400007c24 */ /* 0x001fc4000f8e0203 */
[----:B-1----:R-:W-:Y:S02]  /*0090*/  IMAD R4, R4, UR5, R5 ;  /* 0x0000000504047c24 */ /* 0x002fe4000f8e0205 */
[----:B------:R-:W-:-:S03]  /*00a0*/  VIADD R5, R0, 0x1 ;  /* 0x0000000100057836 */ /* 0x000fc60000000000 */
[----:B--2---:R-:W-:-:S04]  /*00b0*/  ISETP.GE.AND P0, PT, R4, R7, PT ;  /* 0x000000070400720c */ /* 0x004fc80003f06270 */
[----:B------:R-:W-:-:S13]  /*00c0*/  ISETP.GT.OR P0, PT, R5, R6, P0 ;  /* 0x000000060500720c */ /* 0x000fda0000704670 */
[----:B------:R-:W-:Y:S05]  /*00d0*/  @P0 EXIT ;  /* 0x000000000000094d */ /* 0x000fea0003800000 */
[----:B------:R-:W0:Y:S01]  /*00e0*/  LDC.64 R2, c[0x0][0x380] ;  /* 0x0000e000ff027b82 */ /* 0x000e220000000a00 */
[----:B------:R-:W1:Y:S01]  /*00f0*/  LDCU.64 UR4, c[0x0][0x358] ;  /* 0x00006b00ff0477ac */ /* 0x000e620008000a00 */
[----:B------:R-:W-:Y:S01]  /*0100*/  VIADD R7, R7, 0x2 ;  /* 0x0000000207077836 */ /* 0x000fe20000000000 */
[----:B------:R-:W2:Y:S03]  /*0110*/  LDCU.64 UR6, c[0x0][0x3a8] ;  /* 0x00007500ff0677ac */ /* 0x000ea60008000a00 */
[----:B------:R-:W-:Y:S02]  /*0120*/  IMAD R4, R4, R7, R7 ;  /* 0x0000000704047224 */ /* 0x000fe400078e0207 */
[----:B------:R-:W3:Y:S01]  /*0130*/  LDC.64 R8, c[0x0][0x390] ;  /* 0x0000e400ff087b82 */ /* 0x000ee20000000a00 */
[----:B------:R-:W4:Y:S01]  /*0140*/  LDCU.128 UR8, c[0x0][0x3b0] ;  /* 0x00007600ff0877ac */ /* 0x000f220008000c00 */
[----:B------:R-:W-:-:S04]  /*0150*/  IMAD.IADD R5, R5, 0x1, R4 ;  /* 0x0000000105057824 */ /* 0x000fc800078e0204 */
[----:B0-----:R-:W-:-:S05]  /*0160*/  IMAD.WIDE R2, R5, 0x8, R2 ;  /* 0x0000000805027825 */ /* 0x001fca00078e0202 */
[----:B-1----:R-:W2:Y:S01]  /*0170*/  LDG.E.64 R6, desc[UR4][R2.64] ;  /* 0x0000000402067981 */ /* 0x002ea2000c1e1b00 */
[----:B---3--:R-:W-:-:S05]  /*0180*/  IMAD.WIDE R8, R5, 0x8, R8 ;  /* 0x0000000805087825 */ /* 0x008fca00078e0208 */
[----:B------:R-:W3:Y:S01]  /*0190*/  LDG.E.64 R14, desc[UR4][R8.64] ;  /* 0x00000004080e7981 */ /* 0x000ee2000c1e1b00 */
[C---:B--2---:R-:W-:Y:S01]  /*01a0*/  DMUL R4, R6.reuse, UR6 ;  /* 0x0000000606047c28 */ /* 0x044fe20008000000 */
[----:B------:R-:W0:Y:S01]  /*01b0*/  LDCU.64 UR6, c[0x0][0x3d0] ;  /* 0x00007a00ff0677ac */ /* 0x000e220008000a00 */
[C---:B----4-:R-:W-:Y:S02]  /*01c0*/  DADD R10, R6.reuse, -UR10 ;  /* 0x8000000a060a7e29 */ /* 0x050fe40008000000 */
[----:B------:R-:W-:-:S06]  /*01d0*/  DADD R12, R6, -1 ;  /* 0xbff00000060c7429 */ /* 0x000fcc0000000000 */
[----:B------:R-:W-:-:S08]  /*01e0*/  DMUL R4, R4, R10 ;  /* 0x0000000a04047228 */ /* 0x000fd00000000000 */
[----:B------:R-:W-:-:S08]  /*01f0*/  DMUL R4, R4, R12 ;  /* 0x0000000c04047228 */ /* 0x000fd00000000000 */
[----:B---3--:R-:W-:-:S08]  /*0200*/  DFMA R4, R6, R14, R4 ;  /* 0x0000000e0604722b */ /* 0x008fd00000000004 */
[----:B------:R-:W-:-:S07]  /*0210*/  DFMA R6, -R4, UR8, R6 ;  /* 0x0000000804067c2b */ /* 0x000fce0008000106 */
[----:B------:R1:W-:Y:S04]  /*0220*/  STG.E.64 desc[UR4][R2.64], R6 ;  /* 0x0000000602007986 */ /* 0x0003e8000c101b04 */
[----:B------:R-:W2:Y:S01]  /*0230*/  LDG.E.64 R4, desc[UR4][R8.64] ;  /* 0x0000000408047981 */ /* 0x000ea2000c1e1b00 */
[----:B0-----:R-:W-:Y:S01]  /*0240*/  DADD R10, R6, UR6 ;  /* 0x00000006060a7e29 */ /* 0x001fe20008000000 */
[----:B------:R-:W-:Y:S01]  /*0250*/  IMAD.MOV.U32 R12, RZ, RZ, 0x1 ;  /* 0x00000001ff0c7424 */ /* 0x000fe200078e00ff */
[----:B------:R-:W2:Y:S01]  /*0260*/  LDCU.64 UR6, c[0x0][0x3c8] ;  /* 0x00007900ff0677ac */ /* 0x000ea20008000a00 */
[----:B------:R-:W-:Y:S03]  /*0270*/  BSSY.RECONVERGENT B0, `(.L_x_27) ;  /* 0x0000013000007945 */ /* 0x000fe60003800200 */
[----:B------:R-:W0:Y:S02]  /*0280*/  MUFU.RCP64H R13, R11 ;  /* 0x0000000b000d7308 */ /* 0x000e240000001800 */
[----:B0-----:R-:W-:-:S08]  /*0290*/  DFMA R14, -R10, R12, 1 ;  /* 0x3ff000000a0e742b */ /* 0x001fd0000000010c */
[----:B------:R-:W-:-:S08]  /*02a0*/  DFMA R14, R14, R14, R14 ;  /* 0x0000000e0e0e722b */ /* 0x000fd0000000000e */
[----:B------:R-:W-:-:S08]  /*02b0*/  DFMA R14, R12, R14, R12 ;  /* 0x0000000e0c0e722b */ /* 0x000fd0000000000c */
[----:B------:R-:W-:-:S08]  /*02c0*/  DFMA R16, -R10, R14, 1 ;  /* 0x3ff000000a10742b */ /* 0x000fd0000000010e */
[----:B------:R-:W-:Y:S02]  /*02d0*/  DFMA R16, R14, R16, R14 ;  /* 0x000000100e10722b */ /* 0x000fe4000000000e */
[----:B--2---:R-:W-:-:S08]  /*02e0*/  DMUL R12, R4, UR6 ;  /* 0x00000006040c7c28 */ /* 0x004fd00008000000 */
[----:B-1----:R-:W-:Y:S02]  /*02f0*/  DMUL R2, R12, R16 ;  /* 0x000000100c027228 */ /* 0x002fe40000000000 */
[----:B------:R-:W-:-:S06]  /*0300*/  FSETP.GEU.AND P1, PT, |R13|, 6.5827683646048100446e-37, PT ;  /* 0x036000000d00780b */ /* 0x000fcc0003f2e200 */
[----:B------:R-:W-:-:S08]  /*0310*/  DFMA R14, -R10, R2, R12 ;  /* 0x000000020a0e722b */ /* 0x000fd0000000010c */
[----:B------:R-:W-:-:S10]  /*0320*/  DFMA R2, R16, R14, R2 ;  /* 0x0000000e1002722b */ /* 0x000fd40000000002 */
[----:B------:R-:W-:-:S05]  /*0330*/  FFMA R0, RZ, R11, R3 ;  /* 0x0000000bff007223 */ /* 0x000fca0000000003 */
[----:B------:R-:W-:-:S13]  /*0340*/  FSETP.GT.AND P0, PT, |R0|, 1.469367938527859385e-39, PT ;  /* 0x001000000000780b */ /* 0x000fda0003f04200 */
[----:B------:R-:W-:Y:S05]  /*0350*/  @P0 BRA P1, `(.L_x_28) ;  /* 0x0000000000100947 */ /* 0x000fea0000800000 */
[----:B------:R-:W-:-:S07]  /*0360*/  MOV R0, 0x380 ;  /* 0x0000038000007802 */ /* 0x000fce0000000f00 */
[----:B------:R-:W-:Y:S05]  /*0370*/  CALL.REL.NOINC `($__internal_3_$__cuda_sm20_div_rn_f64_full) ;  /* 0x0000000000407944 */ /* 0x000fea0003c00000 */
[----:B------:R-:W-:Y:S02]  /*0380*/  IMAD.MOV.U32 R2, RZ, RZ, R18 ;  /* 0x000000ffff027224 */ /* 0x000fe400078e0012 */
[----:B------:R-:W-:-:S07]  /*0390*/  IMAD.MOV.U32 R3, RZ, RZ, R19 ;  /* 0x000000ffff037224 */ /* 0x000fce00078e0013 */
.L_x_28:
[----:B------:R-:W-:Y:S05]  /*03a0*/  BSYNC.RECONVERGENT B0 ;  /* 0x0000000000007941 */ /* 0x000fea0003800200 */
.L_x_27:
        /* <DEDUP_REMOVED lines=13> */
        .weak           $__internal_3_$__cuda_sm20_div_rn_f64_full
        .type           $__internal_3_$__cuda_sm20_div_rn_f64_full,@function
        .size           $__internal_3_$__cuda_sm20_div_rn_f64_full,(.L_x_39 - $__internal_3_$__cuda_sm20_div_rn_f64_full)
$__internal_3_$__cuda_sm20_div_rn_f64_full:
        /* <DEDUP_REMOVED lines=66> */
.L_x_30:
        /* <DEDUP_REMOVED lines=16> */
.L_x_33:
[----:B------:R-:W-:Y:S01]  /*09a0*/  LOP3.LUT R19, R11, 0x80000, RZ, 0xfc, !PT ;  /* 0x000800000b137812 */ /* 0x000fe200078efcff */
[----:B------:R-:W-:Y:S01]  /*09b0*/  IMAD.MOV.U32 R18, RZ, RZ, R10 ;  /* 0x000000ffff127224 */ /* 0x000fe200078e000a */
[----:B------:R-:W-:Y:S06]  /*09c0*/  BRA `(.L_x_31) ;  /* 0x0000000000087947 */ /* 0x000fec0003800000 */
.L_x_32:
[----:B------:R-:W-:Y:S01]  /*09d0*/  LOP3.LUT R19, R13, 0x80000, RZ, 0xfc, !PT ;  /* 0x000800000d137812 */ /* 0x000fe200078efcff */
[----:B------:R-:W-:-:S07]  /*09e0*/  IMAD.MOV.U32 R18, RZ, RZ, R12 ;  /* 0x000000ffff127224 */ /* 0x000fce00078e000c */
.L_x_31:
[----:B------:R-:W-:Y:S05]  /*09f0*/  BSYNC.RECONVERGENT B1 ;  /* 0x0000000000017941 */ /* 0x000fea0003800200 */
.L_x_29:
[----:B------:R-:W-:Y:S02]  /*0a00*/  IMAD.MOV.U32 R2, RZ, RZ, R0 ;  /* 0x000000ffff027224 */ /* 0x000fe400078e0000 */
[----:B------:R-:W-:-:S04]  /*0a10*/  IMAD.MOV.U32 R3, RZ, RZ, 0x0 ;  /* 0x00000000ff037424 */ /* 0x000fc800078e00ff */
[----:B------:R-:W-:Y:S05]  /*0a20*/  RET.REL.NODEC R2 `(_Z6v1_ODEPdS_S_diiddddddd) ;  /* 0xfffffff402747950 */ /* 0x000fea0003c3ffff */
.L_x_34:
        /* <DEDUP_REMOVED lines=13> */
.L_x_39:


//--------------------- .text._Z6v1_PDEPdS_S_diiddddddd --------------------------
	.section	.text._Z6v1_PDEPdS_S_diiddddddd,"ax",@progbits
	.align	128
        .global         _Z6v1_PDEPdS_S_diiddddddd
        .type           _Z6v1_PDEPdS_S_diiddddddd,@function
        .size           _Z6v1_PDEPdS_S_diiddddddd,(.L_x_45 - _Z6v1_PDEPdS_S_diiddddddd)
        .other          _Z6v1_PDEPdS_S_diiddddddd,@"STO_CUDA_ENTRY STV_DEFAULT"
_Z6v1_PDEPdS_S_diiddddddd:
.text._Z6v1_PDEPdS_S_diiddddddd:
        /* <DEDUP_REMOVED lines=15> */
[----:B------:R-:W-:Y:S01]  /*00f0*/  IADD3 R9, PT, PT, R5, 0x2, RZ ;  /* 0x0000000205097810 */ /* 0x000fe20007ffe0ff */
[----:B------:R-:W1:Y:S04]  /*0100*/  LDCU.64 UR4, c[0x0][0x358] ;  /* 0x00006b00ff0477ac */ /* 0x000e680008000a00 */
[----:B------:R-:W-:Y:S01]  /*0110*/  IMAD R0, R2, R9, R9 ;  /* 0x0000000902007224 */ /* 0x000fe200078e0209 */
[----:B------:R-:W2:Y:S03]  /*0120*/  LDCU.64 UR6, c[0x0][0x388] ;  /* 0x00007100ff0677ac */ /* 0x000ea60008000a00 */
[----:B------:R-:W-:-:S04]  /*0130*/  IMAD.IADD R0, R3, 0x1, R0 ;  /* 0x0000000103007824 */ /* 0x000fc800078e0200 */
[----:B0-----:R-:W-:-:S05]  /*0140*/  IMAD.WIDE R6, R0, 0x8, R6 ;  /* 0x0000000800067825 */ /* 0x001fca00078e0206 */
[----:B-1----:R-:W3:Y:S04]  /*0150*/  LDG.E.64 R8, desc[UR4][R6.64+0x8] ;  /* 0x0000080406087981 */ /* 0x002ee8000c1e1b00 */
[----:B------:R-:W3:Y:S01]  /*0160*/  LDG.E.64 R10, desc[UR4][R6.64+-0x8] ;  /* 0xfffff804060a7981 */ /* 0x000ee2000c1e1b00 */
[----:B------:R-:W-:Y:S02]  /*0170*/  SHF.R.S32.HI R13, RZ, 0x1f, R5 ;  /* 0x0000001fff0d7819 */ /* 0x000fe40000011405 */
[C---:B------:R-:W-:Y:S01]  /*0180*/  IADD3 R14, P0, PT, R0.reuse, -R5, RZ ;  /* 0x80000005000e7210 */ /* 0x040fe20007f1e0ff */
[----:B------:R-:W4:Y:S01]  /*0190*/  LDG.E.64 R2, desc[UR4][R6.64] ;  /* 0x0000000406027981 */ /* 0x000f22000c1e1b00 */
[----:B------:R-:W-:Y:S02]  /*01a0*/  IMAD.WIDE R4, R5, 0x8, R6 ;  /* 0x0000000805047825 */ /* 0x000fe400078e0206 */
[----:B------:R-:W-:-:S02]  /*01b0*/  LEA.HI.X.SX32 R13, R0, ~R13, 0x1, P0 ;  /* 0x8000000d000d7211 */ /* 0x000fc400000f0eff */
[C---:B--2---:R-:W-:Y:S02]  /*01c0*/  LEA R12, P0, R14.reuse, UR6, 0x3 ;  /* 0x000000060e0c7c11 */ /* 0x044fe4000f8018ff */
[----:B------:R-:W2:Y:S02]  /*01d0*/  LDG.E.64 R4, desc[UR4][R4.64+0x10] ;  /* 0x0000100404047981 */ /* 0x000ea4000c1e1b00 */
[----:B------:R-:W-:Y:S01]  /*01e0*/  LEA.HI.X R13, R14, UR7, R13, 0x3, P0 ;  /* 0x000000070e0d7c11 */ /* 0x000fe200080f1c0d */
[----:B------:R-:W0:Y:S05]  /*01f0*/  LDCU.64 UR6, c[0x0][0x398] ;  /* 0x00007300ff0677ac */ /* 0x000e2a0008000a00 */
[----:B------:R-:W5:Y:S01]  /*0200*/  LDG.E.64 R12, desc[UR4][R12.64+-0x10] ;  /* 0xfffff0040c0c7981 */ /* 0x000f62000c1e1b00 */
[----:B---3--:R-:W-:Y:S01]  /*0210*/  DADD R8, R8, R10 ;  /* 0x0000000008087229 */ /* 0x008fe2000000000a */
[----:B------:R-:W1:Y:S07]  /*0220*/  LDC.64 R10, c[0x0][0x380] ;  /* 0x0000e000ff0a7b82 */ /* 0x000e6e0000000a00 */
[----:B----4-:R-:W-:-:S08]  /*0230*/  DFMA R8, R2, -4, R8 ;  /* 0xc01000000208782b */ /* 0x010fd00000000008 */
[----:B--2---:R-:W-:-:S08]  /*0240*/  DADD R8, R8, R4 ;  /* 0x0000000008087229 */ /* 0x004fd00000000004 */
[----:B-----5:R-:W-:-:S08]  /*0250*/  DADD R8, R8, R12 ;  /* 0x0000000008087229 */ /* 0x020fd0000000000c */
[----:B0-----:R-:W-:Y:S01]  /*0260*/  DFMA R8, R8, UR6, R2 ;  /* 0x0000000608087c2b */ /* 0x001fe20008000002 */
[----:B-1----:R-:W-:-:S06]  /*0270*/  IMAD.WIDE R2, R0, 0x8, R10 ;  /* 0x0000000800027825 */ /* 0x002fcc00078e020a */
[----:B------:R-:W-:Y:S01]  /*0280*/  STG.E.64 desc[UR4][R2.64], R8 ;  /* 0x0000000802007986 */ /* 0x000fe2000c101b04 */
[----:B------:R-:W-:Y:S05]  /*0290*/  EXIT ;  /* 0x000000000000794d */ /* 0x000fea0003800000 */
.L_x_35:
        /* <DEDUP_REMOVED lines=14> */
.L_x_45:


//--------------------- .nv.shared.reserved.0     --------------------------
	.section	.nv.shared.reserved.0,"aw",@nobits
	.weak		__nv_reservedSMEM_offset_0_alias
	.size		__nv_reservedSMEM_offset_0_alias, 0, 64
	.other		__nv_reservedSMEM_offset_0_alias,@"STO_CUDA_RESERVED_SHARED STV_DEFAULT"
__nv_reservedSMEM_offset_0_alias:
	.zero		0
	.zero		64


//--------------------- .nv.shared._Z9v4_kernelPdS_S_diiddddddd --------------------------
	.section	.nv.shared._Z9v4_kernelPdS_S_diiddddddd,"aw",@nobits
	.sectionflags	@""
	.align	8
.nv.shared._Z9v4_kernelPdS_S_diiddddddd:
	.zero		6208


//--------------------- .nv.constant0._Z12halos_kernelPdii --------------------------
	.section	.nv.constant0._Z12halos_kernelPdii,"a",@progbits
	.sectionflags	@""
	.align	4
.nv.constant0._Z12halos_kernelPdii:
	.zero		912


//--------------------- .nv.constant0._Z9v4_kernelPdS_S_diiddddddd --------------------------
	.section	.nv.constant0._Z9v4_kernelPdS_S_diiddddddd,"a",@progbits
	.sectionflags	@""
	.align	4
.nv.constant0._Z9v4_kernelPdS_S_diiddddddd:
	.zero		992


//--------------------- .nv.constant0._Z9v3_kernelPdS_S_diiddddddd --------------------------
	.section	.nv.constant0._Z9v3_kernelPdS_S_diiddddddd,"a",@progbits
	.sectionflags	@""
	.align	4
.nv.constant0._Z9v3_kernelPdS_S_diiddddddd:
	.zero		992


//--------------------- .nv.constant0._Z9v2_kernelPdS_S_diiddddddd --------------------------
	.section	.nv.constant0._Z9v2_kernelPdS_S_diiddddddd,"a",@progbits
	.sectionflags	@""
	.align	4
.nv.constant0._Z9v2_kernelPdS_S_diiddddddd:
	.zero		992


//--------------------- .nv.constant0._Z6v1_ODEPdS_S_diiddddddd --------------------------
	.section	.nv.constant0._Z6v1_ODEPdS_S_diiddddddd,"a",@progbits
	.sectionflags	@""
	.align	4
.nv.constant0._Z6v1_ODEPdS_S_diiddddddd:
	.zero		992


//--------------------- .nv.constant0._Z6v1_PDEPdS_S_diiddddddd --------------------------
	.section	.nv.constant0._Z6v1_PDEPdS_S_diiddddddd,"a",@progbits
	.sectionflags	@""
	.align	4
.nv.constant0._Z6v1_PDEPdS_S_diiddddddd:
	.zero		992


//--------------------- SYMBOLS --------------------------

	.type		.nv.reservedSmem.offset0,@object
	.size		.nv.reservedSmem.offset0,0x4
	.type		.nv.reservedSmem.cap,@object
	.size		.nv.reservedSmem.cap,0x4
